//
// Generated by NVIDIA NVVM Compiler
//
// Compiler Build ID: CL-36424714
// Cuda compilation tools, release 13.0, V13.0.88
// Based on NVVM 20.0.0
//

.version 9.0
.target sm_100
.address_size 64

.extern .func  (.param .b32 func_retval0) vprintf
(
	.param .b64 vprintf_param_0,
	.param .b64 vprintf_param_1
)
;
.global .align 1 .b8 $str[27] = {69, 110, 116, 101, 114, 101, 100, 32, 115, 111, 114, 116, 95, 118, 97, 108, 117, 101, 95, 107, 101, 114, 110, 101, 108, 10};
.global .align 1 .b8 $str$1[28] = {69, 110, 116, 101, 114, 101, 100, 32, 115, 111, 114, 116, 95, 118, 101, 99, 116, 111, 114, 95, 107, 101, 114, 110, 101, 108, 10};

.func _Z10merge_sortPfS_PiS0_ii(
	.param .b64 _Z10merge_sortPfS_PiS0_ii_param_0,
	.param .b64 _Z10merge_sortPfS_PiS0_ii_param_1,
	.param .b64 _Z10merge_sortPfS_PiS0_ii_param_2,
	.param .b64 _Z10merge_sortPfS_PiS0_ii_param_3,
	.param .b32 _Z10merge_sortPfS_PiS0_ii_param_4,
	.param .b32 _Z10merge_sortPfS_PiS0_ii_param_5
)
{
	.reg .pred 	%p<22>;
	.reg .b32 	%r<146>;
	.reg .b32 	%f<18>;
	.reg .b64 	%rd<64>;

	ld.param.u64 	%rd12, [_Z10merge_sortPfS_PiS0_ii_param_0];
	ld.param.u64 	%rd13, [_Z10merge_sortPfS_PiS0_ii_param_1];
	ld.param.u64 	%rd14, [_Z10merge_sortPfS_PiS0_ii_param_2];
	ld.param.u64 	%rd15, [_Z10merge_sortPfS_PiS0_ii_param_3];
	ld.param.u32 	%r79, [_Z10merge_sortPfS_PiS0_ii_param_4];
	ld.param.u32 	%r80, [_Z10merge_sortPfS_PiS0_ii_param_5];
	cvta.to.global.u64 	%rd1, %rd15;
	cvta.to.global.u64 	%rd2, %rd14;
	cvta.to.global.u64 	%rd3, %rd13;
	cvta.to.global.u64 	%rd4, %rd12;
	setp.eq.s32 	%p1, %r80, 1;
	@%p1 bra 	$L__BB0_26;
	shr.u32 	%r81, %r80, 31;
	add.s32 	%r82, %r80, %r81;
	shr.s32 	%r1, %r82, 1;
	{ // callseq 0, 0
	.param .b64 param0;
	st.param.b64 	[param0], %rd12;
	.param .b64 param1;
	st.param.b64 	[param1], %rd13;
	.param .b64 param2;
	st.param.b64 	[param2], %rd14;
	.param .b64 param3;
	st.param.b64 	[param3], %rd15;
	.param .b32 param4;
	st.param.b32 	[param4], %r79;
	.param .b32 param5;
	st.param.b32 	[param5], %r1;
	call.uni 
	_Z10merge_sortPfS_PiS0_ii, 
	(
	param0, 
	param1, 
	param2, 
	param3, 
	param4, 
	param5
	);
	} // callseq 0
	add.s32 	%r83, %r1, %r79;
	sub.s32 	%r84, %r80, %r1;
	{ // callseq 1, 0
	.param .b64 param0;
	st.param.b64 	[param0], %rd12;
	.param .b64 param1;
	st.param.b64 	[param1], %rd13;
	.param .b64 param2;
	st.param.b64 	[param2], %rd14;
	.param .b64 param3;
	st.param.b64 	[param3], %rd15;
	.param .b32 param4;
	st.param.b32 	[param4], %r83;
	.param .b32 param5;
	st.param.b32 	[param5], %r84;
	call.uni 
	_Z10merge_sortPfS_PiS0_ii, 
	(
	param0, 
	param1, 
	param2, 
	param3, 
	param4, 
	param5
	);
	} // callseq 1
	setp.lt.s32 	%p2, %r80, 1;
	@%p2 bra 	$L__BB0_8;
	and.b32  	%r2, %r80, 3;
	setp.lt.u32 	%p3, %r80, 4;
	mov.b32 	%r115, 0;
	@%p3 bra 	$L__BB0_5;
	and.b32  	%r115, %r80, 2147483644;
	neg.s32 	%r119, %r115;
	add.s64 	%rd5, %rd3, 8;
	add.s64 	%rd6, %rd2, 8;
	add.s64 	%rd7, %rd1, 8;
	mov.u32 	%r118, %r79;
$L__BB0_4:
	mul.wide.s32 	%rd16, %r118, 4;
	add.s64 	%rd17, %rd4, %rd16;
	add.s64 	%rd18, %rd5, %rd16;
	add.s64 	%rd19, %rd6, %rd16;
	add.s64 	%rd20, %rd7, %rd16;
	ld.global.f32 	%f3, [%rd17];
	st.global.f32 	[%rd18+-8], %f3;
	ld.global.u32 	%r86, [%rd19+-8];
	st.global.u32 	[%rd20+-8], %r86;
	ld.global.f32 	%f4, [%rd17+4];
	st.global.f32 	[%rd18+-4], %f4;
	ld.global.u32 	%r87, [%rd19+-4];
	st.global.u32 	[%rd20+-4], %r87;
	ld.global.f32 	%f5, [%rd17+8];
	st.global.f32 	[%rd18], %f5;
	ld.global.u32 	%r88, [%rd19];
	st.global.u32 	[%rd20], %r88;
	ld.global.f32 	%f6, [%rd17+12];
	st.global.f32 	[%rd18+4], %f6;
	ld.global.u32 	%r89, [%rd19+4];
	st.global.u32 	[%rd20+4], %r89;
	add.s32 	%r119, %r119, 4;
	add.s32 	%r118, %r118, 4;
	setp.eq.s32 	%p4, %r119, 0;
	@%p4 bra 	$L__BB0_5;
	bra.uni 	$L__BB0_4;
$L__BB0_5:
	setp.eq.s32 	%p5, %r2, 0;
	@%p5 bra 	$L__BB0_8;
	add.s32 	%r117, %r115, %r79;
	neg.s32 	%r116, %r2;
$L__BB0_7:
	.pragma "nounroll";
	mul.wide.s32 	%rd21, %r117, 4;
	add.s64 	%rd22, %rd1, %rd21;
	add.s64 	%rd23, %rd2, %rd21;
	add.s64 	%rd24, %rd3, %rd21;
	add.s64 	%rd25, %rd4, %rd21;
	ld.global.f32 	%f7, [%rd25];
	st.global.f32 	[%rd24], %f7;
	ld.global.u32 	%r90, [%rd23];
	st.global.u32 	[%rd22], %r90;
	add.s32 	%r117, %r117, 1;
	add.s32 	%r116, %r116, 1;
	setp.ne.s32 	%p6, %r116, 0;
	@%p6 bra 	$L__BB0_7;
$L__BB0_8:
	setp.lt.s32 	%p7, %r80, 2;
	mov.b32 	%r120, 0;
	mov.u32 	%r121, %r1;
	mov.u32 	%r129, %r120;
	@%p7 bra 	$L__BB0_12;
	mov.b32 	%r129, 0;
	mov.u32 	%r121, %r1;
	mov.u32 	%r120, %r129;
$L__BB0_10:
	add.s32 	%r41, %r120, %r79;
	add.s32 	%r42, %r121, %r79;
	add.s32 	%r43, %r129, %r79;
	mul.wide.s32 	%rd26, %r41, 4;
	add.s64 	%rd27, %rd3, %rd26;
	ld.global.f32 	%f1, [%rd27];
	mul.wide.s32 	%rd28, %r42, 4;
	add.s64 	%rd29, %rd3, %rd28;
	ld.global.f32 	%f2, [%rd29];
	setp.geu.f32 	%p8, %f1, %f2;
	@%p8 bra 	$L__BB0_27;
	mul.wide.s32 	%rd35, %r43, 4;
	add.s64 	%rd36, %rd4, %rd35;
	st.global.f32 	[%rd36], %f2;
	add.s64 	%rd38, %rd1, %rd28;
	ld.global.u32 	%r94, [%rd38];
	add.s64 	%rd39, %rd2, %rd35;
	st.global.u32 	[%rd39], %r94;
	add.s32 	%r121, %r121, 1;
	bra.uni 	$L__BB0_28;
$L__BB0_12:
	setp.ge.s32 	%p12, %r120, %r1;
	mov.u32 	%r134, %r129;
	@%p12 bra 	$L__BB0_19;
	sub.s32 	%r96, %r1, %r120;
	and.b32  	%r19, %r96, 3;
	setp.eq.s32 	%p13, %r19, 0;
	mov.u32 	%r134, %r129;
	mov.u32 	%r127, %r120;
	@%p13 bra 	$L__BB0_16;
	add.s32 	%r125, %r129, %r79;
	add.s32 	%r124, %r120, %r79;
	neg.s32 	%r123, %r19;
	add.s32 	%r134, %r129, %r19;
	add.s32 	%r127, %r120, %r19;
$L__BB0_15:
	.pragma "nounroll";
	mul.wide.s32 	%rd40, %r125, 4;
	add.s64 	%rd41, %rd2, %rd40;
	add.s64 	%rd42, %rd4, %rd40;
	mul.wide.s32 	%rd43, %r124, 4;
	add.s64 	%rd44, %rd1, %rd43;
	add.s64 	%rd45, %rd3, %rd43;
	ld.global.f32 	%f8, [%rd45];
	st.global.f32 	[%rd42], %f8;
	ld.global.u32 	%r97, [%rd44];
	st.global.u32 	[%rd41], %r97;
	add.s32 	%r125, %r125, 1;
	add.s32 	%r124, %r124, 1;
	add.s32 	%r123, %r123, 1;
	setp.ne.s32 	%p14, %r123, 0;
	@%p14 bra 	$L__BB0_15;
$L__BB0_16:
	sub.s32 	%r98, %r120, %r1;
	setp.gt.u32 	%p15, %r98, -4;
	@%p15 bra 	$L__BB0_19;
	add.s32 	%r99, %r134, %r120;
	sub.s32 	%r100, %r99, %r129;
	sub.s32 	%r142, %r100, %r1;
	add.s32 	%r141, %r134, %r79;
	add.s64 	%rd8, %rd3, 8;
	add.s32 	%r140, %r127, %r79;
	add.s64 	%rd9, %rd1, 8;
	add.s32 	%r101, %r129, %r1;
	sub.s32 	%r134, %r101, %r120;
$L__BB0_18:
	mul.wide.s32 	%rd46, %r140, 4;
	add.s64 	%rd47, %rd8, %rd46;
	add.s64 	%rd48, %rd9, %rd46;
	ld.global.f32 	%f9, [%rd47+-8];
	mul.wide.s32 	%rd49, %r141, 4;
	add.s64 	%rd50, %rd4, %rd49;
	st.global.f32 	[%rd50], %f9;
	ld.global.u32 	%r102, [%rd48+-8];
	add.s64 	%rd51, %rd2, %rd49;
	st.global.u32 	[%rd51], %r102;
	ld.global.f32 	%f10, [%rd47+-4];
	st.global.f32 	[%rd50+4], %f10;
	ld.global.u32 	%r103, [%rd48+-4];
	st.global.u32 	[%rd51+4], %r103;
	ld.global.f32 	%f11, [%rd47];
	st.global.f32 	[%rd50+8], %f11;
	ld.global.u32 	%r104, [%rd48];
	st.global.u32 	[%rd51+8], %r104;
	ld.global.f32 	%f12, [%rd47+4];
	st.global.f32 	[%rd50+12], %f12;
	ld.global.u32 	%r105, [%rd48+4];
	st.global.u32 	[%rd51+12], %r105;
	add.s32 	%r142, %r142, 4;
	add.s32 	%r141, %r141, 4;
	add.s32 	%r140, %r140, 4;
	setp.eq.s32 	%p16, %r142, 0;
	@%p16 bra 	$L__BB0_19;
	bra.uni 	$L__BB0_18;
$L__BB0_19:
	setp.ge.s32 	%p17, %r121, %r80;
	@%p17 bra 	$L__BB0_26;
	sub.s32 	%r106, %r80, %r121;
	and.b32  	%r50, %r106, 3;
	setp.eq.s32 	%p18, %r50, 0;
	mov.u32 	%r138, %r134;
	mov.u32 	%r139, %r121;
	@%p18 bra 	$L__BB0_23;
	add.s32 	%r137, %r134, %r79;
	add.s32 	%r136, %r121, %r79;
	neg.s32 	%r135, %r50;
	add.s32 	%r138, %r134, %r50;
	add.s32 	%r139, %r121, %r50;
$L__BB0_22:
	.pragma "nounroll";
	mul.wide.s32 	%rd52, %r137, 4;
	add.s64 	%rd53, %rd2, %rd52;
	add.s64 	%rd54, %rd4, %rd52;
	mul.wide.s32 	%rd55, %r136, 4;
	add.s64 	%rd56, %rd1, %rd55;
	add.s64 	%rd57, %rd3, %rd55;
	ld.global.f32 	%f13, [%rd57];
	st.global.f32 	[%rd54], %f13;
	ld.global.u32 	%r107, [%rd56];
	st.global.u32 	[%rd53], %r107;
	add.s32 	%r137, %r137, 1;
	add.s32 	%r136, %r136, 1;
	add.s32 	%r135, %r135, 1;
	setp.ne.s32 	%p19, %r135, 0;
	@%p19 bra 	$L__BB0_22;
$L__BB0_23:
	sub.s32 	%r108, %r121, %r80;
	setp.gt.u32 	%p20, %r108, -4;
	@%p20 bra 	$L__BB0_26;
	add.s32 	%r109, %r138, %r121;
	sub.s32 	%r110, %r109, %r134;
	sub.s32 	%r145, %r110, %r80;
	add.s32 	%r144, %r138, %r79;
	add.s64 	%rd10, %rd3, 8;
	add.s32 	%r143, %r139, %r79;
	add.s64 	%rd11, %rd1, 8;
$L__BB0_25:
	mul.wide.s32 	%rd58, %r143, 4;
	add.s64 	%rd59, %rd10, %rd58;
	add.s64 	%rd60, %rd11, %rd58;
	ld.global.f32 	%f14, [%rd59+-8];
	mul.wide.s32 	%rd61, %r144, 4;
	add.s64 	%rd62, %rd4, %rd61;
	st.global.f32 	[%rd62], %f14;
	ld.global.u32 	%r111, [%rd60+-8];
	add.s64 	%rd63, %rd2, %rd61;
	st.global.u32 	[%rd63], %r111;
	ld.global.f32 	%f15, [%rd59+-4];
	st.global.f32 	[%rd62+4], %f15;
	ld.global.u32 	%r112, [%rd60+-4];
	st.global.u32 	[%rd63+4], %r112;
	ld.global.f32 	%f16, [%rd59];
	st.global.f32 	[%rd62+8], %f16;
	ld.global.u32 	%r113, [%rd60];
	st.global.u32 	[%rd63+8], %r113;
	ld.global.f32 	%f17, [%rd59+4];
	st.global.f32 	[%rd62+12], %f17;
	ld.global.u32 	%r114, [%rd60+4];
	st.global.u32 	[%rd63+12], %r114;
	add.s32 	%r145, %r145, 4;
	add.s32 	%r144, %r144, 4;
	add.s32 	%r143, %r143, 4;
	setp.ne.s32 	%p21, %r145, 0;
	@%p21 bra 	$L__BB0_25;
$L__BB0_26:
	ret;
$L__BB0_27:
	mul.wide.s32 	%rd30, %r43, 4;
	add.s64 	%rd31, %rd4, %rd30;
	st.global.f32 	[%rd31], %f1;
	add.s64 	%rd33, %rd1, %rd26;
	ld.global.u32 	%r93, [%rd33];
	add.s64 	%rd34, %rd2, %rd30;
	st.global.u32 	[%rd34], %r93;
	add.s32 	%r120, %r120, 1;
$L__BB0_28:
	add.s32 	%r129, %r129, 1;
	setp.lt.s32 	%p9, %r120, %r1;
	setp.lt.s32 	%p10, %r121, %r80;
	and.pred  	%p11, %p9, %p10;
	@%p11 bra 	$L__BB0_10;
	bra.uni 	$L__BB0_12;

}
	// .globl	_Z17sort_value_kernelPfS_PiS0_i
.visible .entry _Z17sort_value_kernelPfS_PiS0_i(
	.param .u64 .ptr .align 1 _Z17sort_value_kernelPfS_PiS0_i_param_0,
	.param .u64 .ptr .align 1 _Z17sort_value_kernelPfS_PiS0_i_param_1,
	.param .u64 .ptr .align 1 _Z17sort_value_kernelPfS_PiS0_i_param_2,
	.param .u64 .ptr .align 1 _Z17sort_value_kernelPfS_PiS0_i_param_3,
	.param .u32 _Z17sort_value_kernelPfS_PiS0_i_param_4
)
{
	.reg .b32 	%r<4>;
	.reg .b64 	%rd<7>;

	ld.param.u64 	%rd1, [_Z17sort_value_kernelPfS_PiS0_i_param_0];
	ld.param.u64 	%rd2, [_Z17sort_value_kernelPfS_PiS0_i_param_1];
	ld.param.u64 	%rd3, [_Z17sort_value_kernelPfS_PiS0_i_param_2];
	ld.param.u64 	%rd4, [_Z17sort_value_kernelPfS_PiS0_i_param_3];
	ld.param.u32 	%r1, [_Z17sort_value_kernelPfS_PiS0_i_param_4];
	mov.u64 	%rd5, $str;
	cvta.global.u64 	%rd6, %rd5;
	{ // callseq 2, 0
	.param .b64 param0;
	st.param.b64 	[param0], %rd6;
	.param .b64 param1;
	st.param.b64 	[param1], 0;
	.param .b32 retval0;
	call.uni (retval0), 
	vprintf, 
	(
	param0, 
	param1
	);
	ld.param.b32 	%r2, [retval0];
	} // callseq 2
	{ // callseq 3, 0
	.param .b64 param0;
	st.param.b64 	[param0], %rd1;
	.param .b64 param1;
	st.param.b64 	[param1], %rd2;
	.param .b64 param2;
	st.param.b64 	[param2], %rd3;
	.param .b64 param3;
	st.param.b64 	[param3], %rd4;
	.param .b32 param4;
	st.param.b32 	[param4], 0;
	.param .b32 param5;
	st.param.b32 	[param5], %r1;
	call.uni 
	_Z10merge_sortPfS_PiS0_ii, 
	(
	param0, 
	param1, 
	param2, 
	param3, 
	param4, 
	param5
	);
	} // callseq 3
	ret;

}
	// .globl	_Z18sort_vector_kernelPfS_Pii
.visible .entry _Z18sort_vector_kernelPfS_Pii(
	.param .u64 .ptr .align 1 _Z18sort_vector_kernelPfS_Pii_param_0,
	.param .u64 .ptr .align 1 _Z18sort_vector_kernelPfS_Pii_param_1,
	.param .u64 .ptr .align 1 _Z18sort_vector_kernelPfS_Pii_param_2,
	.param .u32 _Z18sort_vector_kernelPfS_Pii_param_3
)
{
	.reg .pred 	%p<11>;
	.reg .b32 	%r<62>;
	.reg .b32 	%f<16>;
	.reg .b64 	%rd<58>;

	ld.param.u64 	%rd8, [_Z18sort_vector_kernelPfS_Pii_param_0];
	ld.param.u64 	%rd9, [_Z18sort_vector_kernelPfS_Pii_param_1];
	ld.param.u64 	%rd10, [_Z18sort_vector_kernelPfS_Pii_param_2];
	ld.param.u32 	%r16, [_Z18sort_vector_kernelPfS_Pii_param_3];
	cvta.to.global.u64 	%rd1, %rd9;
	cvta.to.global.u64 	%rd2, %rd8;
	cvta.to.global.u64 	%rd3, %rd10;
	mov.u32 	%r17, %ctaid.x;
	mov.u32 	%r18, %ntid.x;
	mov.u32 	%r19, %tid.x;
	mad.lo.s32 	%r1, %r17, %r18, %r19;
	setp.ge.s32 	%p1, %r1, %r16;
	@%p1 bra 	$L__BB2_13;
	mov.u64 	%rd11, $str$1;
	cvta.global.u64 	%rd12, %rd11;
	{ // callseq 4, 0
	.param .b64 param0;
	st.param.b64 	[param0], %rd12;
	.param .b64 param1;
	st.param.b64 	[param1], 0;
	.param .b32 retval0;
	call.uni (retval0), 
	vprintf, 
	(
	param0, 
	param1
	);
	ld.param.b32 	%r20, [retval0];
	} // callseq 4
	setp.lt.s32 	%p2, %r16, 1;
	@%p2 bra 	$L__BB2_13;
	mul.lo.s32 	%r2, %r16, %r1;
	and.b32  	%r3, %r16, 7;
	setp.lt.u32 	%p3, %r16, 8;
	mov.b32 	%r60, 0;
	@%p3 bra 	$L__BB2_5;
	and.b32  	%r60, %r16, 2147483640;
	neg.s32 	%r58, %r60;
	add.s64 	%rd57, %rd3, 16;
	add.s64 	%rd5, %rd1, 16;
	mov.u32 	%r57, %r2;
$L__BB2_4:
	.pragma "nounroll";
	mul.wide.s32 	%rd13, %r57, 4;
	add.s64 	%rd14, %rd5, %rd13;
	ld.global.u32 	%r23, [%rd57+-16];
	add.s32 	%r24, %r23, %r2;
	mul.wide.s32 	%rd15, %r24, 4;
	add.s64 	%rd16, %rd2, %rd15;
	ld.global.f32 	%f1, [%rd16];
	st.global.f32 	[%rd14+-16], %f1;
	ld.global.u32 	%r25, [%rd57+-12];
	add.s32 	%r26, %r25, %r2;
	mul.wide.s32 	%rd17, %r26, 4;
	add.s64 	%rd18, %rd2, %rd17;
	ld.global.f32 	%f2, [%rd18];
	st.global.f32 	[%rd14+-12], %f2;
	ld.global.u32 	%r27, [%rd57+-8];
	add.s32 	%r28, %r27, %r2;
	mul.wide.s32 	%rd19, %r28, 4;
	add.s64 	%rd20, %rd2, %rd19;
	ld.global.f32 	%f3, [%rd20];
	st.global.f32 	[%rd14+-8], %f3;
	ld.global.u32 	%r29, [%rd57+-4];
	add.s32 	%r30, %r29, %r2;
	mul.wide.s32 	%rd21, %r30, 4;
	add.s64 	%rd22, %rd2, %rd21;
	ld.global.f32 	%f4, [%rd22];
	st.global.f32 	[%rd14+-4], %f4;
	ld.global.u32 	%r31, [%rd57];
	add.s32 	%r32, %r31, %r2;
	mul.wide.s32 	%rd23, %r32, 4;
	add.s64 	%rd24, %rd2, %rd23;
	ld.global.f32 	%f5, [%rd24];
	st.global.f32 	[%rd14], %f5;
	ld.global.u32 	%r33, [%rd57+4];
	add.s32 	%r34, %r33, %r2;
	mul.wide.s32 	%rd25, %r34, 4;
	add.s64 	%rd26, %rd2, %rd25;
	ld.global.f32 	%f6, [%rd26];
	st.global.f32 	[%rd14+4], %f6;
	ld.global.u32 	%r35, [%rd57+8];
	add.s32 	%r36, %r35, %r2;
	mul.wide.s32 	%rd27, %r36, 4;
	add.s64 	%rd28, %rd2, %rd27;
	ld.global.f32 	%f7, [%rd28];
	st.global.f32 	[%rd14+8], %f7;
	ld.global.u32 	%r37, [%rd57+12];
	add.s32 	%r38, %r37, %r2;
	mul.wide.s32 	%rd29, %r38, 4;
	add.s64 	%rd30, %rd2, %rd29;
	ld.global.f32 	%f8, [%rd30];
	st.global.f32 	[%rd14+12], %f8;
	add.s32 	%r58, %r58, 8;
	add.s64 	%rd57, %rd57, 32;
	add.s32 	%r57, %r57, 8;
	setp.ne.s32 	%p4, %r58, 0;
	@%p4 bra 	$L__BB2_4;
$L__BB2_5:
	setp.eq.s32 	%p5, %r3, 0;
	@%p5 bra 	$L__BB2_13;
	and.b32  	%r11, %r16, 3;
	setp.lt.u32 	%p6, %r3, 4;
	@%p6 bra 	$L__BB2_8;
	mul.wide.u32 	%rd31, %r60, 4;
	add.s64 	%rd32, %rd3, %rd31;
	ld.global.u32 	%r39, [%rd32];
	add.s32 	%r40, %r39, %r2;
	mul.wide.s32 	%rd33, %r40, 4;
	add.s64 	%rd34, %rd2, %rd33;
	ld.global.f32 	%f9, [%rd34];
	add.s32 	%r41, %r60, %r2;
	mul.wide.s32 	%rd35, %r41, 4;
	add.s64 	%rd36, %rd1, %rd35;
	st.global.f32 	[%rd36], %f9;
	ld.global.u32 	%r42, [%rd32+4];
	add.s32 	%r43, %r42, %r2;
	mul.wide.s32 	%rd37, %r43, 4;
	add.s64 	%rd38, %rd2, %rd37;
	ld.global.f32 	%f10, [%rd38];
	st.global.f32 	[%rd36+4], %f10;
	ld.global.u32 	%r44, [%rd32+8];
	add.s32 	%r45, %r44, %r2;
	mul.wide.s32 	%rd39, %r45, 4;
	add.s64 	%rd40, %rd2, %rd39;
	ld.global.f32 	%f11, [%rd40];
	st.global.f32 	[%rd36+8], %f11;
	ld.global.u32 	%r46, [%rd32+12];
	add.s32 	%r47, %r46, %r2;
	mul.wide.s32 	%rd41, %r47, 4;
	add.s64 	%rd42, %rd2, %rd41;
	ld.global.f32 	%f12, [%rd42];
	st.global.f32 	[%rd36+12], %f12;
	add.s32 	%r60, %r60, 4;
$L__BB2_8:
	setp.eq.s32 	%p7, %r11, 0;
	@%p7 bra 	$L__BB2_13;
	setp.eq.s32 	%p8, %r11, 1;
	@%p8 bra 	$L__BB2_11;
	mul.wide.u32 	%rd43, %r60, 4;
	add.s64 	%rd44, %rd3, %rd43;
	ld.global.u32 	%r48, [%rd44];
	add.s32 	%r49, %r48, %r2;
	mul.wide.s32 	%rd45, %r49, 4;
	add.s64 	%rd46, %rd2, %rd45;
	ld.global.f32 	%f13, [%rd46];
	add.s32 	%r50, %r60, %r2;
	mul.wide.s32 	%rd47, %r50, 4;
	add.s64 	%rd48, %rd1, %rd47;
	st.global.f32 	[%rd48], %f13;
	ld.global.u32 	%r51, [%rd44+4];
	add.s32 	%r52, %r51, %r2;
	mul.wide.s32 	%rd49, %r52, 4;
	add.s64 	%rd50, %rd2, %rd49;
	ld.global.f32 	%f14, [%rd50];
	st.global.f32 	[%rd48+4], %f14;
	add.s32 	%r60, %r60, 2;
$L__BB2_11:
	and.b32  	%r53, %r16, 1;
	setp.eq.b32 	%p9, %r53, 1;
	not.pred 	%p10, %p9;
	@%p10 bra 	$L__BB2_13;
	mul.wide.u32 	%rd51, %r60, 4;
	add.s64 	%rd52, %rd3, %rd51;
	ld.global.u32 	%r54, [%rd52];
	add.s32 	%r55, %r54, %r2;
	mul.wide.s32 	%rd53, %r55, 4;
	add.s64 	%rd54, %rd2, %rd53;
	ld.global.f32 	%f15, [%rd54];
	add.s32 	%r56, %r60, %r2;
	mul.wide.s32 	%rd55, %r56, 4;
	add.s64 	%rd56, %rd1, %rd55;
	st.global.f32 	[%rd56], %f15;
$L__BB2_13:
	ret;

}


// ===== COMPILED SASS (sm_100) =====

	.target	sm_100

	.elftype	@"ET_EXEC"


//--------------------- .note.nv.tkinfo           --------------------------
	.section	.note.nv.tkinfo,"",@"SHT_NOTE"
	.sectionflags	@"SHF_NOTE_NV_TKINFO"
	.tkinfo
        /*0018*/ 	.word	0x00000002
        /*0030*/ 	.string	""
        /*0030*/ 	.string	"ptxas"
        /*0030*/ 	.string	"Cuda compilation tools, release 13.0, V13.0.88"
        /*0030*/ 	.string	"Build cuda_13.0.r13.0/compiler.36424714_0"
        /*0030*/ 	.string	"-arch sm_100 -m 64 "



//--------------------- .note.nv.cuinfo           --------------------------
	.section	.note.nv.cuinfo,"",@"SHT_NOTE"
	.sectionflags	@"SHF_NOTE_NV_CUINFO"
        /*0018*/ 	.short	0x0002
        /*001a*/ 	.short	0x0064
        /*001c*/ 	.short	0x0082
	.zero		2


//--------------------- .nv.info                  --------------------------
	.section	.nv.info,"",@"SHT_CUDA_INFO"
	.align	4


	//----- nvinfo : EIATTR_REGCOUNT
	.align		4
        /*0000*/ 	.byte	0x04, 0x2f
        /*0002*/ 	.short	(.L_3 - .L_2)
	.align		4
.L_2:
        /*0004*/ 	.word	index@(_Z17sort_value_kernelPfS_PiS0_i)
        /*0008*/ 	.word	0x00000028


	//----- nvinfo : EIATTR_FRAME_SIZE
	.align		4
.L_3:
        /*000c*/ 	.byte	0x04, 0x11
        /*000e*/ 	.short	(.L_5 - .L_4)
	.align		4
.L_4:
        /*0010*/ 	.word	index@($_Z17sort_value_kernelPfS_PiS0_i$_Z10merge_sortPfS_PiS0_ii)
        /*0014*/ 	.word	0x00000000


	//----- nvinfo : EIATTR_FRAME_SIZE
	.align		4
.L_5:
        /*0018*/ 	.byte	0x04, 0x11
        /*001a*/ 	.short	(.L_7 - .L_6)
	.align		4
.L_6:
        /*001c*/ 	.word	index@(_Z17sort_value_kernelPfS_PiS0_i)
        /*0020*/ 	.word	0x00000000


	//----- nvinfo : EIATTR_REGCOUNT
	.align		4
.L_7:
        /*0024*/ 	.byte	0x04, 0x2f
        /*0026*/ 	.short	(.L_9 - .L_8)
	.align		4
.L_8:
        /*0028*/ 	.word	index@(_Z18sort_vector_kernelPfS_Pii)
        /*002c*/ 	.word	0x00000018


	//----- nvinfo : EIATTR_FRAME_SIZE
	.align		4
.L_9:
        /*0030*/ 	.byte	0x04, 0x11
        /*0032*/ 	.short	(.L_11 - .L_10)
	.align		4
.L_10:
        /*0034*/ 	.word	index@(_Z18sort_vector_kernelPfS_Pii)
        /*0038*/ 	.word	0x00000000


	//----- nvinfo : EIATTR_MIN_STACK_SIZE
	.align		4
.L_11:
        /*003c*/ 	.byte	0x04, 0x12
        /*003e*/ 	.short	(.L_13 - .L_12)
	.align		4
.L_12:
        /*0040*/ 	.word	index@(_Z18sort_vector_kernelPfS_Pii)
        /*0044*/ 	.word	0x00000000


	//----- nvinfo : EIATTR_MIN_STACK_SIZE
	.align		4
.L_13:
        /*0048*/ 	.byte	0x04, 0x12
        /*004a*/ 	.short	(.L_15 - .L_14)
	.align		4
.L_14:
        /*004c*/ 	.word	index@(_Z17sort_value_kernelPfS_PiS0_i)
        /*0050*/ 	.word	0x00000000
.L_15:


//--------------------- .nv.compat                --------------------------
	.section	.nv.compat,"",@"SHT_CUDA_COMPAT_INFO"
	.align	4
        /*0000*/ 	.byte	0x02, 0x09, 0x00, 0x00, 0x02, 0x02, 0x01, 0x00, 0x02, 0x05, 0x05, 0x00, 0x03, 0x07, 0x01, 0x01
        /*0010*/ 	.byte	0x02, 0x03, 0x00, 0x00, 0x02, 0x06, 0x01, 0x00, 0x04, 0x0b, 0x08, 0x00, 0x09, 0x00, 0x00, 0x00
        /*0020*/ 	.byte	0x00, 0x00, 0x00, 0x00


//--------------------- .nv.info._Z18sort_vector_kernelPfS_Pii --------------------------
	.section	.nv.info._Z18sort_vector_kernelPfS_Pii,"",@"SHT_CUDA_INFO"
	.sectionflags	@""
	.align	4


	//----- nvinfo : EIATTR_CUDA_API_VERSION
	.align		4
        /*0000*/ 	.byte	0x04, 0x37
        /*0002*/ 	.short	(.L_17 - .L_16)
.L_16:
        /*0004*/ 	.word	0x00000082


	//----- nvinfo : EIATTR_KPARAM_INFO
	.align		4
.L_17:
        /*0008*/ 	.byte	0x04, 0x17
        /*000a*/ 	.short	(.L_19 - .L_18)
.L_18:
        /*000c*/ 	.word	0x00000000
        /*0010*/ 	.short	0x0003
        /*0012*/ 	.short	0x0018
        /*0014*/ 	.byte	0x00, 0xf0, 0x11, 0x00


	//----- nvinfo : EIATTR_KPARAM_INFO
	.align		4
.L_19:
        /*0018*/ 	.byte	0x04, 0x17
        /*001a*/ 	.short	(.L_21 - .L_20)
.L_20:
        /*001c*/ 	.word	0x00000000
        /*0020*/ 	.short	0x0002
        /*0022*/ 	.short	0x0010
        /*0024*/ 	.byte	0x00, 0xf5, 0x21, 0x00


	//----- nvinfo : EIATTR_KPARAM_INFO
	.align		4
.L_21:
        /*0028*/ 	.byte	0x04, 0x17
        /*002a*/ 	.short	(.L_23 - .L_22)
.L_22:
        /*002c*/ 	.word	0x00000000
        /*0030*/ 	.short	0x0001
        /*0032*/ 	.short	0x0008
        /*0034*/ 	.byte	0x00, 0xf5, 0x21, 0x00


	//----- nvinfo : EIATTR_KPARAM_INFO
	.align		4
.L_23:
        /*0038*/ 	.byte	0x04, 0x17
        /*003a*/ 	.short	(.L_25 - .L_24)
.L_24:
        /*003c*/ 	.word	0x00000000
        /*0040*/ 	.short	0x0000
        /*0042*/ 	.short	0x0000
        /*0044*/ 	.byte	0x00, 0xf5, 0x21, 0x00


	//----- nvinfo : EIATTR_SPARSE_MMA_MASK
	.align		4
.L_25:
        /*0048*/ 	.byte	0x03, 0x50
        /*004a*/ 	.short	0x0000


	//----- nvinfo : EIATTR_MAXREG_COUNT
	.align		4
        /*004c*/ 	.byte	0x03, 0x1b
        /*004e*/ 	.short	0x00ff


	//----- nvinfo : EIATTR_EXTERNS
	.align		4
        /*0050*/ 	.byte	0x04, 0x0f
        /*0052*/ 	.short	(.L_27 - .L_26)


	//   ....[0]....
	.align		4
.L_26:
        /*0054*/ 	.word	index@(vprintf)


	//----- nvinfo : EIATTR_MERCURY_ISA_VERSION
	.align		4
.L_27:
        /*0058*/ 	.byte	0x03, 0x5f
        /*005a*/ 	.short	0x0101


	//----- nvinfo : EIATTR_VRC_CTA_INIT_COUNT
	.align		4
        /*005c*/ 	.byte	0x02, 0x4a
	.zero		1
	.zero		1


	//----- nvinfo : EIATTR_SYSCALL_OFFSETS
	.align		4
        /*0060*/ 	.byte	0x04, 0x46
        /*0062*/ 	.short	(.L_29 - .L_28)


	//   ....[0]....
.L_28:
        /*0064*/ 	.word	0x000000f0


	//----- nvinfo : EIATTR_EXIT_INSTR_OFFSETS
	.align		4
.L_29:
        /*0068*/ 	.byte	0x04, 0x1c
        /*006a*/ 	.short	(.L_31 - .L_30)


	//   ....[0]....
.L_30:
        /*006c*/ 	.word	0x00000070


	//   ....[1]....
        /*0070*/ 	.word	0x00000120


	//   ....[2]....
        /*0074*/ 	.word	0x000005b0


	//   ....[3]....
        /*0078*/ 	.word	0x000007f0


	//   ....[4]....
        /*007c*/ 	.word	0x00000990


	//   ....[5]....
        /*0080*/ 	.word	0x00000a70


	//----- nvinfo : EIATTR_CRS_STACK_SIZE
	.align		4
.L_31:
        /*0084*/ 	.byte	0x04, 0x1e
        /*0086*/ 	.short	(.L_33 - .L_32)
.L_32:
        /*0088*/ 	.word	0x00000000


	//----- nvinfo : EIATTR_CBANK_PARAM_SIZE
	.align		4
.L_33:
        /*008c*/ 	.byte	0x03, 0x19
        /*008e*/ 	.short	0x001c


	//----- nvinfo : EIATTR_PARAM_CBANK
	.align		4
        /*0090*/ 	.byte	0x04, 0x0a
        /*0092*/ 	.short	(.L_35 - .L_34)
	.align		4
.L_34:
        /*0094*/ 	.word	index@(.nv.constant0._Z18sort_vector_kernelPfS_Pii)
        /*0098*/ 	.short	0x0380
        /*009a*/ 	.short	0x001c


	//----- nvinfo : EIATTR_SW_WAR
	.align		4
.L_35:
        /*009c*/ 	.byte	0x04, 0x36
        /*009e*/ 	.short	(.L_37 - .L_36)
.L_36:
        /*00a0*/ 	.word	0x00000008
.L_37:


//--------------------- .nv.info._Z17sort_value_kernelPfS_PiS0_i --------------------------
	.section	.nv.info._Z17sort_value_kernelPfS_PiS0_i,"",@"SHT_CUDA_INFO"
	.sectionflags	@""
	.align	4


	//----- nvinfo : EIATTR_CUDA_API_VERSION
	.align		4
        /*0000*/ 	.byte	0x04, 0x37
        /*0002*/ 	.short	(.L_39 - .L_38)
.L_38:
        /*0004*/ 	.word	0x00000082


	//----- nvinfo : EIATTR_KPARAM_INFO
	.align		4
.L_39:
        /*0008*/ 	.byte	0x04, 0x17
        /*000a*/ 	.short	(.L_41 - .L_40)
.L_40:
        /*000c*/ 	.word	0x00000000
        /*0010*/ 	.short	0x0004
        /*0012*/ 	.short	0x0020
        /*0014*/ 	.byte	0x00, 0xf0, 0x11, 0x00


	//----- nvinfo : EIATTR_KPARAM_INFO
	.align		4
.L_41:
        /*0018*/ 	.byte	0x04, 0x17
        /*001a*/ 	.short	(.L_43 - .L_42)
.L_42:
        /*001c*/ 	.word	0x00000000
        /*0020*/ 	.short	0x0003
        /*0022*/ 	.short	0x0018
        /*0024*/ 	.byte	0x00, 0xf5, 0x21, 0x00


	//----- nvinfo : EIATTR_KPARAM_INFO
	.align		4
.L_43:
        /*0028*/ 	.byte	0x04, 0x17
        /*002a*/ 	.short	(.L_45 - .L_44)
.L_44:
        /*002c*/ 	.word	0x00000000
        /*0030*/ 	.short	0x0002
        /*0032*/ 	.short	0x0010
        /*0034*/ 	.byte	0x00, 0xf5, 0x21, 0x00


	//----- nvinfo : EIATTR_KPARAM_INFO
	.align		4
.L_45:
        /*0038*/ 	.byte	0x04, 0x17
        /*003a*/ 	.short	(.L_47 - .L_46)
.L_46:
        /*003c*/ 	.word	0x00000000
        /*0040*/ 	.short	0x0001
        /*0042*/ 	.short	0x0008
        /*0044*/ 	.byte	0x00, 0xf5, 0x21, 0x00


	//----- nvinfo : EIATTR_KPARAM_INFO
	.align		4
.L_47:
        /*0048*/ 	.byte	0x04, 0x17
        /*004a*/ 	.short	(.L_49 - .L_48)
.L_48:
        /*004c*/ 	.word	0x00000000
        /*0050*/ 	.short	0x0000
        /*0052*/ 	.short	0x0000
        /*0054*/ 	.byte	0x00, 0xf5, 0x21, 0x00


	//----- nvinfo : EIATTR_SPARSE_MMA_MASK
	.align		4
.L_49:
        /*0058*/ 	.byte	0x03, 0x50
        /*005a*/ 	.short	0x0000


	//----- nvinfo : EIATTR_MAXREG_COUNT
	.align		4
        /*005c*/ 	.byte	0x03, 0x1b
        /*005e*/ 	.short	0x00ff


	//----- nvinfo : EIATTR_EXTERNS
	.align		4
        /*0060*/ 	.byte	0x04, 0x0f
        /*0062*/ 	.short	(.L_51 - .L_50)


	//   ....[0]....
	.align		4
.L_50:
        /*0064*/ 	.word	index@(vprintf)


	//----- nvinfo : EIATTR_MERCURY_ISA_VERSION
	.align		4
.L_51:
        /*0068*/ 	.byte	0x03, 0x5f
        /*006a*/ 	.short	0x0101


	//----- nvinfo : EIATTR_VRC_CTA_INIT_COUNT
	.align		4
        /*006c*/ 	.byte	0x02, 0x4a
	.zero		1
	.zero		1


	//----- nvinfo : EIATTR_SYSCALL_OFFSETS
	.align		4
        /*0070*/ 	.byte	0x04, 0x46
        /*0072*/ 	.short	(.L_53 - .L_52)


	//   ....[0]....
.L_52:
        /*0074*/ 	.word	0x00000080


	//----- nvinfo : EIATTR_EXIT_INSTR_OFFSETS
	.align		4
.L_53:
        /*0078*/ 	.byte	0x04, 0x1c
        /*007a*/ 	.short	(.L_55 - .L_54)


	//   ....[0]....
.L_54:
        /*007c*/ 	.word	0x000001b0


	//----- nvinfo : EIATTR_CRS_STACK_SIZE
	.align		4
.L_55:
        /*0080*/ 	.byte	0x04, 0x1e
        /*0082*/ 	.short	(.L_57 - .L_56)
.L_56:
        /*0084*/ 	.word	0x00000000


	//----- nvinfo : EIATTR_CBANK_PARAM_SIZE
	.align		4
.L_57:
        /*0088*/ 	.byte	0x03, 0x19
        /*008a*/ 	.short	0x0024


	//----- nvinfo : EIATTR_PARAM_CBANK
	.align		4
        /*008c*/ 	.byte	0x04, 0x0a
        /*008e*/ 	.short	(.L_59 - .L_58)
	.align		4
.L_58:
        /*0090*/ 	.word	index@(.nv.constant0._Z17sort_value_kernelPfS_PiS0_i)
        /*0094*/ 	.short	0x0380
        /*0096*/ 	.short	0x0024


	//----- nvinfo : EIATTR_SW_WAR
	.align		4
.L_59:
        /*0098*/ 	.byte	0x04, 0x36
        /*009a*/ 	.short	(.L_61 - .L_60)
.L_60:
        /*009c*/ 	.word	0x00000008
.L_61:


//--------------------- .nv.callgraph             --------------------------
	.section	.nv.callgraph,"",@"SHT_CUDA_CALLGRAPH"
	.align	4
	.sectionentsize	8
	.align		4
        /*0000*/ 	.word	0x00000000
	.align		4
        /*0004*/ 	.word	0xffffffff
	.align		4
        /*0008*/ 	.word	index@(_Z18sort_vector_kernelPfS_Pii)
	.align		4
        /*000c*/ 	.word	index@(vprintf)
	.align		4
        /*0010*/ 	.word	index@(_Z17sort_value_kernelPfS_PiS0_i)
	.align		4
        /*0014*/ 	.word	index@(vprintf)
	.align		4
        /*0018*/ 	.word	0x00000000
	.align		4
        /*001c*/ 	.word	0xfffffffe
	.align		4
        /*0020*/ 	.word	0x00000000
	.align		4
        /*0024*/ 	.word	0xfffffffd
	.align		4
        /*0028*/ 	.word	0x00000000
	.align		4
        /*002c*/ 	.word	0xfffffffc


//--------------------- .nv.constant4             --------------------------
	.section	.nv.constant4,"a",@progbits
	.align	8
	.align		8
.nv.constant4:
        /*0000*/ 	.dword	vprintf
	.align		8
        /*0008*/ 	.dword	$str
	.align		8
        /*0010*/ 	.dword	$str$1


//--------------------- .text._Z18sort_vector_kernelPfS_Pii --------------------------
	.section	.text._Z18sort_vector_kernelPfS_Pii,"ax",@progbits
	.align	128
        .global         _Z18sort_vector_kernelPfS_Pii
        .type           _Z18sort_vector_kernelPfS_Pii,@function
        .size           _Z18sort_vector_kernelPfS_Pii,(.L_x_30 - _Z18sort_vector_kernelPfS_Pii)
        .other          _Z18sort_vector_kernelPfS_Pii,@"STO_CUDA_ENTRY STV_DEFAULT"
_Z18sort_vector_kernelPfS_Pii:
.text._Z18sort_vector_kernelPfS_Pii:
[----:B------:R-:W0:Y:S01]  /*0000*/  LDC R1, c[0x0][0x37c] ;  /* 0x0000df00ff017b82 */ /* 0x000e220000000800 */
[----:B------:R-:W1:Y:S07]  /*0010*/  S2R R0, SR_TID.X ;  /* 0x0000000000007919 */ /* 0x000e6e0000002100 */
[----:B------:R-:W1:Y:S01]  /*0020*/  S2UR UR4, SR_CTAID.X ;  /* 0x00000000000479c3 */ /* 0x000e620000002500 */
[----:B------:R-:W2:Y:S07]  /*0030*/  LDCU UR5, c[0x0][0x398] ;  /* 0x00007300ff0577ac */ /* 0x000eae0008000800 */
[----:B------:R-:W1:Y:S02]  /*0040*/  LDC R17, c[0x0][0x360] ;  /* 0x0000d800ff117b82 */ /* 0x000e640000000800 */
[----:B-1----:R-:W-:-:S05]  /*0050*/  IMAD R17, R17, UR4, R0 ;  /* 0x0000000411117c24 */ /* 0x002fca000f8e0200 */
[----:B--2---:R-:W-:-:S13]  /*0060*/  ISETP.GE.AND P0, PT, R17, UR5, PT ;  /* 0x0000000511007c0c */ /* 0x004fda000bf06270 */
[----:B0-----:R-:W-:Y:S05]  /*0070*/  @P0 EXIT ;  /* 0x000000000000094d */ /* 0x001fea0003800000 */
[----:B------:R-:W-:Y:S01]  /*0080*/  MOV R0, 0x0 ;  /* 0x0000000000007802 */ /* 0x000fe20000000f00 */
[----:B------:R-:W0:Y:S01]  /*0090*/  LDCU.64 UR4, c[0x4][0x10] ;  /* 0x01000200ff0477ac */ /* 0x000e220008000a00 */
[----:B------:R-:W-:Y:S02]  /*00a0*/  CS2R R6, SRZ ;  /* 0x0000000000067805 */ /* 0x000fe4000001ff00 */
[----:B------:R1:W2:Y:S01]  /*00b0*/  LDC.64 R2, c[0x4][R0] ;  /* 0x0100000000027b82 */ /* 0x0002a20000000a00 */
[----:B0-----:R-:W-:Y:S02]  /*00c0*/  IMAD.U32 R4, RZ, RZ, UR4 ;  /* 0x00000004ff047e24 */ /* 0x001fe4000f8e00ff */
[----:B-1----:R-:W-:-:S07]  /*00d0*/  IMAD.U32 R5, RZ, RZ, UR5 ;  /* 0x00000005ff057e24 */ /* 0x002fce000f8e00ff */
[----:B------:R-:W-:-:S07]  /*00e0*/  LEPC R20, `(.L_x_0) ;  /* 0x000000001014794e */ /* 0x000fce0000000000 */
[----:B--2---:R-:W-:Y:S05]  /*00f0*/  CALL.ABS.NOINC R2 ;  /* 0x0000000002007343 */ /* 0x004fea0003c00000 */
.L_x_0:
[----:B------:R-:W0:Y:S02]  /*0100*/  LDC R0, c[0x0][0x398] ;  /* 0x0000e600ff007b82 */ /* 0x000e240000000800 */
[----:B0-----:R-:W-:-:S13]  /*0110*/  ISETP.GE.AND P0, PT, R0, 0x1, PT ;  /* 0x000000010000780c */ /* 0x001fda0003f06270 */
[----:B------:R-:W-:Y:S05]  /*0120*/  @!P0 EXIT ;  /* 0x000000000000894d */ /* 0x000fea0003800000 */
[----:B------:R-:W-:Y:S01]  /*0130*/  IMAD R2, R17, R0, RZ ;  /* 0x0000000011027224 */ /* 0x000fe200078e02ff */
[C---:B------:R-:W-:Y:S01]  /*0140*/  ISETP.GE.U32.AND P1, PT, R0.reuse, 0x8, PT ;  /* 0x000000080000780c */ /* 0x040fe20003f26070 */
[----:B------:R-:W0:Y:S01]  /*0150*/  LDC.64 R16, c[0x0][0x358] ;  /* 0x0000d600ff107b82 */ /* 0x000e220000000a00 */
[----:B------:R-:W-:Y:S01]  /*0160*/  LOP3.LUT R20, R0, 0x7, RZ, 0xc0, !PT ;  /* 0x0000000700147812 */ /* 0x000fe200078ec0ff */
[----:B------:R-:W-:-:S03]  /*0170*/  HFMA2 R3, -RZ, RZ, 0, 0 ;  /* 0x00000000ff037431 */ /* 0x000fc600000001ff */
[----:B------:R-:W-:-:S07]  /*0180*/  ISETP.NE.AND P0, PT, R20, RZ, PT ;  /* 0x000000ff1400720c */ /* 0x000fce0003f05270 */
[----:B------:R-:W-:Y:S06]  /*0190*/  @!P1 BRA `(.L_x_1) ;  /* 0x0000000400049947 */ /* 0x000fec0003800000 */
[----:B------:R-:W1:Y:S01]  /*01a0*/  LDC.64 R4, c[0x0][0x388] ;  /* 0x0000e200ff047b82 */ /* 0x000e620000000a00 */
[----:B------:R-:W2:Y:S01]  /*01b0*/  LDCU.64 UR4, c[0x0][0x390] ;  /* 0x00007200ff0477ac */ /* 0x000ea20008000a00 */
[----:B------:R-:W-:Y:S01]  /*01c0*/  LOP3.LUT R3, R0, 0x7ffffff8, RZ, 0xc0, !PT ;  /* 0x7ffffff800037812 */ /* 0x000fe200078ec0ff */
[----:B------:R-:W-:Y:S01]  /*01d0*/  BSSY.RECONVERGENT B0, `(.L_x_1) ;  /* 0x000003d000007945 */ /* 0x000fe20003800200 */
[----:B------:R-:W-:Y:S02]  /*01e0*/  IMAD.MOV.U32 R13, RZ, RZ, R2 ;  /* 0x000000ffff0d7224 */ /* 0x000fe400078e0002 */
[----:B------:R-:W-:Y:S01]  /*01f0*/  IADD3 R12, PT, PT, -R3, RZ, RZ ;  /* 0x000000ff030c7210 */ /* 0x000fe20007ffe1ff */
[----:B--2---:R-:W-:-:S04]  /*0200*/  UIADD3 UR4, UP0, UPT, UR4, 0x10, URZ ;  /* 0x0000001004047890 */ /* 0x004fc8000ff1e0ff */
[----:B------:R-:W-:Y:S01]  /*0210*/  UIADD3.X UR5, UPT, UPT, URZ, UR5, URZ, UP0, !UPT ;  /* 0x00000005ff057290 */ /* 0x000fe200087fe4ff */
[----:B-1----:R-:W-:Y:S01]  /*0220*/  IADD3 R4, P1, PT, R4, 0x10, RZ ;  /* 0x0000001004047810 */ /* 0x002fe20007f3e0ff */
[----:B------:R-:W-:-:S04]  /*0230*/  IMAD.U32 R6, RZ, RZ, UR4 ;  /* 0x00000004ff067e24 */ /* 0x000fc8000f8e00ff */
[----:B------:R-:W-:Y:S02]  /*0240*/  IMAD.X R5, RZ, RZ, R5, P1 ;  /* 0x000000ffff057224 */ /* 0x000fe400008e0605 */
[----:B------:R-:W-:-:S07]  /*0250*/  IMAD.U32 R7, RZ, RZ, UR5 ;  /* 0x00000005ff077e24 */ /* 0x000fce000f8e00ff */
.L_x_2:
[----:B0-----:R-:W-:Y:S01]  /*0260*/  R2UR UR4, R16 ;  /* 0x00000000100472ca */ /* 0x001fe200000e0000 */
[----:B-1----:R-:W0:Y:S01]  /*0270*/  LDC.64 R8, c[0x0][0x380] ;  /* 0x0000e000ff087b82 */ /* 0x002e220000000a00 */
[----:B------:R-:W-:-:S13]  /*0280*/  R2UR UR5, R17 ;  /* 0x00000000110572ca */ /* 0x000fda00000e0000 */
[----:B------:R-:W2:Y:S01]  /*0290*/  LDG.E R11, desc[UR4][R6.64+-0x10] ;  /* 0xfffff004060b7981 */ /* 0x000ea2000c1e1900 */
[----:B------:R-:W-:Y:S02]  /*02a0*/  R2UR UR6, R16 ;  /* 0x00000000100672ca */ /* 0x000fe400000e0000 */
[----:B--2---:R-:W-:-:S05]  /*02b0*/  IADD3 R11, PT, PT, R2, R11, RZ ;  /* 0x0000000b020b7210 */ /* 0x004fca0007ffe0ff */
[----:B0-----:R-:W-:-:S06]  /*02c0*/  IMAD.WIDE R14, R11, 0x4, R8 ;  /* 0x000000040b0e7825 */ /* 0x001fcc00078e0208 */
[----:B------:R-:W2:Y:S01]  /*02d0*/  LDG.E R15, desc[UR4][R14.64] ;  /* 0x000000040e0f7981 */ /* 0x000ea2000c1e1900 */
[----:B------:R-:W-:Y:S01]  /*02e0*/  R2UR UR7, R17 ;  /* 0x00000000110772ca */ /* 0x000fe200000e0000 */
[----:B------:R-:W-:-:S05]  /*02f0*/  IMAD.WIDE R10, R13, 0x4, R4 ;  /* 0x000000040d0a7825 */ /* 0x000fca00078e0204 */
[----:B--2---:R0:W-:Y:S07]  /*0300*/  STG.E desc[UR4][R10.64+-0x10], R15 ;  /* 0xfffff00f0a007986 */ /* 0x0041ee000c101904 */
[----:B------:R-:W2:Y:S02]  /*0310*/  LDG.E R19, desc[UR6][R6.64+-0xc] ;  /* 0xfffff40606137981 */ /* 0x000ea4000c1e1900 */
[----:B--2---:R-:W-:-:S04]  /*0320*/  IMAD.IADD R19, R2, 0x1, R19 ;  /* 0x0000000102137824 */ /* 0x004fc800078e0213 */
[----:B------:R-:W-:-:S06]  /*0330*/  IMAD.WIDE R18, R19, 0x4, R8 ;  /* 0x0000000413127825 */ /* 0x000fcc00078e0208 */
[----:B------:R-:W2:Y:S04]  /*0340*/  LDG.E R19, desc[UR4][R18.64] ;  /* 0x0000000412137981 */ /* 0x000ea8000c1e1900 */
[----:B--2---:R1:W-:Y:S04]  /*0350*/  STG.E desc[UR4][R10.64+-0xc], R19 ;  /* 0xfffff4130a007986 */ /* 0x0043e8000c101904 */
[----:B------:R-:W0:Y:S02]  /*0360*/  LDG.E R21, desc[UR6][R6.64+-0x8] ;  /* 0xfffff80606157981 */ /* 0x000e24000c1e1900 */
[----:B0-----:R-:W-:-:S04]  /*0370*/  IMAD.IADD R15, R2, 0x1, R21 ;  /* 0x00000001020f7824 */ /* 0x001fc800078e0215 */
[----:B------:R-:W-:-:S06]  /*0380*/  IMAD.WIDE R14, R15, 0x4, R8 ;  /* 0x000000040f0e7825 */ /* 0x000fcc00078e0208 */
[----:B------:R-:W2:Y:S04]  /*0390*/  LDG.E R15, desc[UR4][R14.64] ;  /* 0x000000040e0f7981 */ /* 0x000ea8000c1e1900 */
[----:B--2---:R0:W-:Y:S04]  /*03a0*/  STG.E desc[UR4][R10.64+-0x8], R15 ;  /* 0xfffff80f0a007986 */ /* 0x0041e8000c101904 */
[----:B------:R-:W1:Y:S02]  /*03b0*/  LDG.E R21, desc[UR6][R6.64+-0x4] ;  /* 0xfffffc0606157981 */ /* 0x000e64000c1e1900 */
[----:B-1----:R-:W-:-:S05]  /*03c0*/  IADD3 R19, PT, PT, R2, R21, RZ ;  /* 0x0000001502137210 */ /* 0x002fca0007ffe0ff */
        /* <DEDUP_REMOVED lines=9> */
[----:B-1----:R-:W-:-:S04]  /*0460*/  IMAD.IADD R19, R2, 0x1, R21 ;  /* 0x0000000102137824 */ /* 0x002fc800078e0215 */
[----:B------:R-:W-:-:S06]  /*0470*/  IMAD.WIDE R18, R19, 0x4, R8 ;  /* 0x0000000413127825 */ /* 0x000fcc00078e0208 */
[----:B------:R-:W2:Y:S04]  /*0480*/  LDG.E R19, desc[UR4][R18.64] ;  /* 0x0000000412137981 */ /* 0x000ea8000c1e1900 */
[----:B--2---:R1:W-:Y:S04]  /*0490*/  STG.E desc[UR4][R10.64+0x4], R19 ;  /* 0x000004130a007986 */ /* 0x0043e8000c101904 */
[----:B------:R-:W0:Y:S02]  /*04a0*/  LDG.E R21, desc[UR6][R6.64+0x8] ;  /* 0x0000080606157981 */ /* 0x000e24000c1e1900 */
[----:B0-----:R-:W-:-:S05]  /*04b0*/  IADD3 R15, PT, PT, R2, R21, RZ ;  /* 0x00000015020f7210 */ /* 0x001fca0007ffe0ff */
[----:B------:R-:W-:-:S06]  /*04c0*/  IMAD.WIDE R14, R15, 0x4, R8 ;  /* 0x000000040f0e7825 */ /* 0x000fcc00078e0208 */
[----:B------:R-:W2:Y:S04]  /*04d0*/  LDG.E R15, desc[UR4][R14.64] ;  /* 0x000000040e0f7981 */ /* 0x000ea8000c1e1900 */
[----:B--2---:R1:W-:Y:S04]  /*04e0*/  STG.E desc[UR4][R10.64+0x8], R15 ;  /* 0x0000080f0a007986 */ /* 0x0043e8000c101904 */
[----:B------:R-:W2:Y:S01]  /*04f0*/  LDG.E R21, desc[UR6][R6.64+0xc] ;  /* 0x00000c0606157981 */ /* 0x000ea2000c1e1900 */
[----:B------:R-:W-:Y:S01]  /*0500*/  IADD3 R12, PT, PT, R12, 0x8, RZ ;  /* 0x000000080c0c7810 */ /* 0x000fe20007ffe0ff */
[----:B--2---:R-:W-:-:S04]  /*0510*/  IMAD.IADD R21, R2, 0x1, R21 ;  /* 0x0000000102157824 */ /* 0x004fc800078e0215 */
[----:B------:R-:W-:-:S06]  /*0520*/  IMAD.WIDE R8, R21, 0x4, R8 ;  /* 0x0000000415087825 */ /* 0x000fcc00078e0208 */
[----:B------:R-:W2:Y:S01]  /*0530*/  LDG.E R9, desc[UR4][R8.64] ;  /* 0x0000000408097981 */ /* 0x000ea2000c1e1900 */
[----:B------:R-:W-:Y:S02]  /*0540*/  ISETP.NE.AND P1, PT, R12, RZ, PT ;  /* 0x000000ff0c00720c */ /* 0x000fe40003f25270 */
[----:B------:R-:W-:Y:S02]  /*0550*/  IADD3 R6, P2, PT, R6, 0x20, RZ ;  /* 0x0000002006067810 */ /* 0x000fe40007f5e0ff */
[----:B------:R-:W-:-:S03]  /*0560*/  IADD3 R13, PT, PT, R13, 0x8, RZ ;  /* 0x000000080d0d7810 */ /* 0x000fc60007ffe0ff */
[----:B------:R-:W-:Y:S01]  /*0570*/  IMAD.X R7, RZ, RZ, R7, P2 ;  /* 0x000000ffff077224 */ /* 0x000fe200010e0607 */
[----:B--2---:R1:W-:Y:S05]  /*0580*/  STG.E desc[UR4][R10.64+0xc], R9 ;  /* 0x00000c090a007986 */ /* 0x0043ea000c101904 */
[----:B------:R-:W-:Y:S05]  /*0590*/  @P1 BRA `(.L_x_2) ;  /* 0xfffffffc00301947 */ /* 0x000fea000383ffff */
[----:B------:R-:W-:Y:S05]  /*05a0*/  BSYNC.RECONVERGENT B0 ;  /* 0x0000000000007941 */ /* 0x000fea0003800200 */
.L_x_1:
[----:B------:R-:W-:Y:S05]  /*05b0*/  @!P0 EXIT ;  /* 0x000000000000894d */ /* 0x000fea0003800000 */
[----:B------:R-:W-:Y:S02]  /*05c0*/  ISETP.GE.U32.AND P0, PT, R20, 0x4, PT ;  /* 0x000000041400780c */ /* 0x000fe40003f06070 */
[----:B------:R-:W-:-:S04]  /*05d0*/  LOP3.LUT R14, R0, 0x3, RZ, 0xc0, !PT ;  /* 0x00000003000e7812 */ /* 0x000fc800078ec0ff */
[----:B------:R-:W-:-:S07]  /*05e0*/  ISETP.NE.AND P1, PT, R14, RZ, PT ;  /* 0x000000ff0e00720c */ /* 0x000fce0003f25270 */
[----:B------:R-:W-:Y:S06]  /*05f0*/  @!P0 BRA `(.L_x_3) ;  /* 0x00000000007c8947 */ /* 0x000fec0003800000 */
[----:B------:R-:W2:Y:S01]  /*0600*/  LDC.64 R6, c[0x0][0x390] ;  /* 0x0000e400ff067b82 */ /* 0x000ea20000000a00 */
[----:B0-----:R-:W-:Y:S02]  /*0610*/  R2UR UR4, R16 ;  /* 0x00000000100472ca */ /* 0x001fe400000e0000 */
[----:B------:R-:W-:-:S05]  /*0620*/  R2UR UR5, R17 ;  /* 0x00000000110572ca */ /* 0x000fca00000e0000 */
[----:B------:R-:W0:Y:S01]  /*0630*/  LDC.64 R4, c[0x0][0x380] ;  /* 0x0000e000ff047b82 */ /* 0x000e220000000a00 */
[----:B--2---:R-:W-:-:S07]  /*0640*/  IMAD.WIDE.U32 R6, R3, 0x4, R6 ;  /* 0x0000000403067825 */ /* 0x004fce00078e0006 */
[----:B-1----:R-:W2:Y:S01]  /*0650*/  LDG.E R9, desc[UR4][R6.64] ;  /* 0x0000000406097981 */ /* 0x002ea2000c1e1900 */
[----:B------:R-:W-:Y:S01]  /*0660*/  R2UR UR6, R16 ;  /* 0x00000000100672ca */ /* 0x000fe200000e0000 */
[----:B--2---:R-:W-:-:S04]  /*0670*/  IMAD.IADD R9, R2, 0x1, R9 ;  /* 0x0000000102097824 */ /* 0x004fc800078e0209 */
[----:B0-----:R-:W-:Y:S02]  /*0680*/  IMAD.WIDE R10, R9, 0x4, R4 ;  /* 0x00000004090a7825 */ /* 0x001fe400078e0204 */
[----:B------:R-:W0:Y:S04]  /*0690*/  LDC.64 R8, c[0x0][0x388] ;  /* 0x0000e200ff087b82 */ /* 0x000e280000000a00 */
[----:B------:R-:W2:Y:S01]  /*06a0*/  LDG.E R11, desc[UR4][R10.64] ;  /* 0x000000040a0b7981 */ /* 0x000ea2000c1e1900 */
[----:B------:R-:W-:Y:S02]  /*06b0*/  R2UR UR7, R17 ;  /* 0x00000000110772ca */ /* 0x000fe400000e0000 */
[----:B------:R-:W-:-:S05]  /*06c0*/  IADD3 R13, PT, PT, R2, R3, RZ ;  /* 0x00000003020d7210 */ /* 0x000fca0007ffe0ff */
[----:B0-----:R-:W-:-:S05]  /*06d0*/  IMAD.WIDE R8, R13, 0x4, R8 ;  /* 0x000000040d087825 */ /* 0x001fca00078e0208 */
[----:B--2---:R0:W-:Y:S04]  /*06e0*/  STG.E desc[UR4][R8.64], R11 ;  /* 0x0000000b08007986 */ /* 0x0041e8000c101904 */
[----:B------:R-:W2:Y:S02]  /*06f0*/  LDG.E R13, desc[UR6][R6.64+0x4] ;  /* 0x00000406060d7981 */ /* 0x000ea4000c1e1900 */
[----:B--2---:R-:W-:-:S04]  /*0700*/  IMAD.IADD R13, R2, 0x1, R13 ;  /* 0x00000001020d7824 */ /* 0x004fc800078e020d */
[----:B------:R-:W-:-:S06]  /*0710*/  IMAD.WIDE R12, R13, 0x4, R4 ;  /* 0x000000040d0c7825 */ /* 0x000fcc00078e0204 */
[----:B------:R-:W2:Y:S04]  /*0720*/  LDG.E R13, desc[UR4][R12.64] ;  /* 0x000000040c0d7981 */ /* 0x000ea8000c1e1900 */
[----:B--2---:R2:W-:Y:S04]  /*0730*/  STG.E desc[UR4][R8.64+0x4], R13 ;  /* 0x0000040d08007986 */ /* 0x0045e8000c101904 */
[----:B------:R-:W0:Y:S02]  /*0740*/  LDG.E R15, desc[UR6][R6.64+0x8] ;  /* 0x00000806060f7981 */ /* 0x000e24000c1e1900 */
[----:B0-----:R-:W-:-:S05]  /*0750*/  IADD3 R11, PT, PT, R2, R15, RZ ;  /* 0x0000000f020b7210 */ /* 0x001fca0007ffe0ff */
[----:B------:R-:W-:-:S06]  /*0760*/  IMAD.WIDE R10, R11, 0x4, R4 ;  /* 0x000000040b0a7825 */ /* 0x000fcc00078e0204 */
[----:B------:R-:W3:Y:S04]  /*0770*/  LDG.E R11, desc[UR4][R10.64] ;  /* 0x000000040a0b7981 */ /* 0x000ee8000c1e1900 */
[----:B---3--:R2:W-:Y:S04]  /*0780*/  STG.E desc[UR4][R8.64+0x8], R11 ;  /* 0x0000080b08007986 */ /* 0x0085e8000c101904 */
[----:B------:R-:W3:Y:S02]  /*0790*/  LDG.E R15, desc[UR6][R6.64+0xc] ;  /* 0x00000c06060f7981 */ /* 0x000ee4000c1e1900 */
[----:B---3--:R-:W-:-:S04]  /*07a0*/  IMAD.IADD R15, R2, 0x1, R15 ;  /* 0x00000001020f7824 */ /* 0x008fc800078e020f */
[----:B------:R-:W-:-:S06]  /*07b0*/  IMAD.WIDE R4, R15, 0x4, R4 ;  /* 0x000000040f047825 */ /* 0x000fcc00078e0204 */
[----:B------:R-:W3:Y:S01]  /*07c0*/  LDG.E R5, desc[UR4][R4.64] ;  /* 0x0000000404057981 */ /* 0x000ee2000c1e1900 */
[----:B------:R-:W-:-:S03]  /*07d0*/  IADD3 R3, PT, PT, R3, 0x4, RZ ;  /* 0x0000000403037810 */ /* 0x000fc60007ffe0ff */
[----:B---3--:R2:W-:Y:S04]  /*07e0*/  STG.E desc[UR4][R8.64+0xc], R5 ;  /* 0x00000c0508007986 */ /* 0x0085e8000c101904 */
.L_x_3:
[----:B------:R-:W-:Y:S05]  /*07f0*/  @!P1 EXIT ;  /* 0x000000000000994d */ /* 0x000fea0003800000 */
[----:B------:R-:W-:Y:S02]  /*0800*/  ISETP.NE.AND P0, PT, R14, 0x1, PT ;  /* 0x000000010e00780c */ /* 0x000fe40003f05270 */
[----:B------:R-:W-:-:S04]  /*0810*/  LOP3.LUT R0, R0, 0x1, RZ, 0xc0, !PT ;  /* 0x0000000100007812 */ /* 0x000fc800078ec0ff */
[----:B------:R-:W-:-:S07]  /*0820*/  ISETP.NE.U32.AND P1, PT, R0, 0x1, PT ;  /* 0x000000010000780c */ /* 0x000fce0003f25070 */
[----:B------:R-:W-:Y:S06]  /*0830*/  @!P0 BRA `(.L_x_4) ;  /* 0x0000000000548947 */ /* 0x000fec0003800000 */
[----:B--2---:R-:W2:Y:S01]  /*0840*/  LDC.64 R4, c[0x0][0x390] ;  /* 0x0000e400ff047b82 */ /* 0x004ea20000000a00 */
[----:B0-----:R-:W-:Y:S02]  /*0850*/  R2UR UR4, R16 ;  /* 0x00000000100472ca */ /* 0x001fe400000e0000 */
[----:B------:R-:W-:-:S05]  /*0860*/  R2UR UR5, R17 ;  /* 0x00000000110572ca */ /* 0x000fca00000e0000 */
[----:B------:R-:W0:Y:S08]  /*0870*/  LDC.64 R6, c[0x0][0x380] ;  /* 0x0000e000ff067b82 */ /* 0x000e300000000a00 */
[----:B-1----:R-:W1:Y:S01]  /*0880*/  LDC.64 R10, c[0x0][0x388] ;  /* 0x0000e200ff0a7b82 */ /* 0x002e620000000a00 */
[----:B--2---:R-:W-:-:S05]  /*0890*/  IMAD.WIDE.U32 R8, R3, 0x4, R4 ;  /* 0x0000000403087825 */ /* 0x004fca00078e0004 */
[----:B------:R-:W2:Y:S01]  /*08a0*/  LDG.E R5, desc[UR4][R8.64] ;  /* 0x0000000408057981 */ /* 0x000ea2000c1e1900 */
[----:B------:R-:W-:Y:S01]  /*08b0*/  R2UR UR6, R16 ;  /* 0x00000000100672ca */ /* 0x000fe200000e0000 */
[----:B--2---:R-:W-:-:S04]  /*08c0*/  IMAD.IADD R5, R2, 0x1, R5 ;  /* 0x0000000102057824 */ /* 0x004fc800078e0205 */
[----:B0-----:R-:W-:-:S06]  /*08d0*/  IMAD.WIDE R4, R5, 0x4, R6 ;  /* 0x0000000405047825 */ /* 0x001fcc00078e0206 */
[----:B------:R-:W2:Y:S01]  /*08e0*/  LDG.E R5, desc[UR4][R4.64] ;  /* 0x0000000404057981 */ /* 0x000ea2000c1e1900 */
[----:B------:R-:W-:Y:S02]  /*08f0*/  R2UR UR7, R17 ;  /* 0x00000000110772ca */ /* 0x000fe400000e0000 */
[----:B------:R-:W-:-:S05]  /*0900*/  IADD3 R13, PT, PT, R2, R3, RZ ;  /* 0x00000003020d7210 */ /* 0x000fca0007ffe0ff */
[----:B-1----:R-:W-:-:S05]  /*0910*/  IMAD.WIDE R10, R13, 0x4, R10 ;  /* 0x000000040d0a7825 */ /* 0x002fca00078e020a */
[----:B--2---:R3:W-:Y:S04]  /*0920*/  STG.E desc[UR4][R10.64], R5 ;  /* 0x000000050a007986 */ /* 0x0047e8000c101904 */
[----:B------:R-:W2:Y:S02]  /*0930*/  LDG.E R9, desc[UR6][R8.64+0x4] ;  /* 0x0000040608097981 */ /* 0x000ea4000c1e1900 */
[----:B--2---:R-:W-:-:S04]  /*0940*/  IMAD.IADD R13, R2, 0x1, R9 ;  /* 0x00000001020d7824 */ /* 0x004fc800078e0209 */
[----:B------:R-:W-:-:S06]  /*0950*/  IMAD.WIDE R6, R13, 0x4, R6 ;  /* 0x000000040d067825 */ /* 0x000fcc00078e0206 */
[----:B------:R-:W2:Y:S01]  /*0960*/  LDG.E R7, desc[UR4][R6.64] ;  /* 0x0000000406077981 */ /* 0x000ea2000c1e1900 */
[----:B------:R-:W-:-:S03]  /*0970*/  IADD3 R3, PT, PT, R3, 0x2, RZ ;  /* 0x0000000203037810 */ /* 0x000fc60007ffe0ff */
[----:B--2---:R3:W-:Y:S04]  /*0980*/  STG.E desc[UR4][R10.64+0x4], R7 ;  /* 0x000004070a007986 */ /* 0x0047e8000c101904 */
.L_x_4:
[----:B------:R-:W-:Y:S05]  /*0990*/  @P1 EXIT ;  /* 0x000000000000194d */ /* 0x000fea0003800000 */
[----:B--23--:R-:W2:Y:S01]  /*09a0*/  LDC.64 R4, c[0x0][0x390] ;  /* 0x0000e400ff047b82 */ /* 0x00cea20000000a00 */
[----:B0-----:R-:W-:Y:S02]  /*09b0*/  R2UR UR4, R16 ;  /* 0x00000000100472ca */ /* 0x001fe400000e0000 */
[----:B------:R-:W-:-:S05]  /*09c0*/  R2UR UR5, R17 ;  /* 0x00000000110572ca */ /* 0x000fca00000e0000 */
[----:B------:R-:W0:Y:S01]  /*09d0*/  LDC.64 R6, c[0x0][0x380] ;  /* 0x0000e000ff067b82 */ /* 0x000e220000000a00 */
[----:B--2---:R-:W-:-:S07]  /*09e0*/  IMAD.WIDE.U32 R4, R3, 0x4, R4 ;  /* 0x0000000403047825 */ /* 0x004fce00078e0004 */
[----:B------:R-:W1:Y:S02]  /*09f0*/  LDG.E R5, desc[UR4][R4.64] ;  /* 0x0000000404057981 */ /* 0x000e64000c1e1900 */
[----:B-1----:R-:W-:-:S04]  /*0a00*/  IMAD.IADD R9, R2, 0x1, R5 ;  /* 0x0000000102097824 */ /* 0x002fc800078e0205 */
[----:B0-----:R-:W-:Y:S02]  /*0a10*/  IMAD.WIDE R6, R9, 0x4, R6 ;  /* 0x0000000409067825 */ /* 0x001fe400078e0206 */
[----:B------:R-:W0:Y:S04]  /*0a20*/  LDC.64 R8, c[0x0][0x388] ;  /* 0x0000e200ff087b82 */ /* 0x000e280000000a00 */
[----:B------:R-:W2:Y:S01]  /*0a30*/  LDG.E R7, desc[UR4][R6.64] ;  /* 0x0000000406077981 */ /* 0x000ea2000c1e1900 */
[----:B------:R-:W-:-:S05]  /*0a40*/  IADD3 R3, PT, PT, R2, R3, RZ ;  /* 0x0000000302037210 */ /* 0x000fca0007ffe0ff */
[----:B0-----:R-:W-:-:S05]  /*0a50*/  IMAD.WIDE R2, R3, 0x4, R8 ;  /* 0x0000000403027825 */ /* 0x001fca00078e0208 */
[----:B--2---:R-:W-:Y:S01]  /*0a60*/  STG.E desc[UR4][R2.64], R7 ;  /* 0x0000000702007986 */ /* 0x004fe2000c101904 */
[----:B------:R-:W-:Y:S05]  /*0a70*/  EXIT ;  /* 0x000000000000794d */ /* 0x000fea0003800000 */
.L_x_5:
[----:B------:R-:W-:-:S00]  /*0a80*/  BRA `(.L_x_5) ;  /* 0xfffffffc00fc7947 */ /* 0x000fc0000383ffff */
[----:B------:R-:W-:-:S00]  /*0a90*/  NOP ;  /* 0x0000000000007918 */ /* 0x000fc00000000000 */
        /* <DEDUP_REMOVED lines=14> */
.L_x_30:


//--------------------- .text._Z17sort_value_kernelPfS_PiS0_i --------------------------
	.section	.text._Z17sort_value_kernelPfS_PiS0_i,"ax",@progbits
	.align	128
        .global         _Z17sort_value_kernelPfS_PiS0_i
        .type           _Z17sort_value_kernelPfS_PiS0_i,@function
        .size           _Z17sort_value_kernelPfS_PiS0_i,(.L_x_29 - _Z17sort_value_kernelPfS_PiS0_i)
        .other          _Z17sort_value_kernelPfS_PiS0_i,@"STO_CUDA_ENTRY STV_DEFAULT"
_Z17sort_value_kernelPfS_PiS0_i:
.text._Z17sort_value_kernelPfS_PiS0_i:
[----:B------:R-:W0:Y:S01]  /*0000*/  LDC R1, c[0x0][0x37c] ;  /* 0x0000df00ff017b82 */ /* 0x000e220000000800 */
[----:B------:R-:W-:Y:S01]  /*0010*/  MOV R0, 0x0 ;  /* 0x0000000000007802 */ /* 0x000fe20000000f00 */
[----:B------:R-:W1:Y:S01]  /*0020*/  LDCU.64 UR4, c[0x4][0x8] ;  /* 0x01000100ff0477ac */ /* 0x000e620008000a00 */
[----:B------:R-:W-:-:S05]  /*0030*/  CS2R R6, SRZ ;  /* 0x0000000000067805 */ /* 0x000fca000001ff00 */
[----:B------:R2:W3:Y:S01]  /*0040*/  LDC.64 R2, c[0x4][R0] ;  /* 0x0100000000027b82 */ /* 0x0004e20000000a00 */
[----:B-1----:R-:W-:Y:S02]  /*0050*/  IMAD.U32 R4, RZ, RZ, UR4 ;  /* 0x00000004ff047e24 */ /* 0x002fe4000f8e00ff */
[----:B--2---:R-:W-:-:S07]  /*0060*/  IMAD.U32 R5, RZ, RZ, UR5 ;  /* 0x00000005ff057e24 */ /* 0x004fce000f8e00ff */
[----:B------:R-:W-:-:S07]  /*0070*/  LEPC R20, `(.L_x_6) ;  /* 0x000000001014794e */ /* 0x000fce0000000000 */
[----:B0--3--:R-:W-:Y:S05]  /*0080*/  CALL.ABS.NOINC R2 ;  /* 0x0000000002007343 */ /* 0x009fea0003c00000 */
.L_x_6:
[----:B------:R-:W0:Y:S01]  /*0090*/  LDCU.64 UR4, c[0x0][0x380] ;  /* 0x00007000ff0477ac */ /* 0x000e220008000a00 */
[----:B------:R-:W-:Y:S01]  /*00a0*/  IMAD.MOV.U32 R12, RZ, RZ, RZ ;  /* 0x000000ffff0c7224 */ /* 0x000fe200078e00ff */
[----:B------:R-:W-:Y:S01]  /*00b0*/  MOV R20, 0x1b0 ;  /* 0x000001b000147802 */ /* 0x000fe20000000f00 */
[----:B------:R-:W-:Y:S01]  /*00c0*/  IMAD.MOV.U32 R21, RZ, RZ, 0x0 ;  /* 0x00000000ff157424 */ /* 0x000fe200078e00ff */
[----:B------:R-:W1:Y:S01]  /*00d0*/  LDCU.64 UR6, c[0x0][0x388] ;  /* 0x00007100ff0677ac */ /* 0x000e620008000a00 */
[----:B------:R-:W2:Y:S01]  /*00e0*/  LDCU.64 UR8, c[0x0][0x390] ;  /* 0x00007200ff0877ac */ /* 0x000ea20008000a00 */
[----:B------:R-:W3:Y:S01]  /*00f0*/  LDCU.64 UR10, c[0x0][0x398] ;  /* 0x00007300ff0a77ac */ /* 0x000ee20008000a00 */
[----:B------:R-:W4:Y:S01]  /*0100*/  LDCU UR12, c[0x0][0x3a0] ;  /* 0x00007400ff0c77ac */ /* 0x000f220008000800 */
[----:B0-----:R-:W-:Y:S01]  /*0110*/  IMAD.U32 R4, RZ, RZ, UR4 ;  /* 0x00000004ff047e24 */ /* 0x001fe2000f8e00ff */
[----:B------:R-:W-:Y:S01]  /*0120*/  MOV R5, UR5 ;  /* 0x0000000500057c02 */ /* 0x000fe20008000f00 */
[----:B-1----:R-:W-:-:S02]  /*0130*/  IMAD.U32 R6, RZ, RZ, UR6 ;  /* 0x00000006ff067e24 */ /* 0x002fc4000f8e00ff */
[----:B------:R-:W-:Y:S02]  /*0140*/  IMAD.U32 R7, RZ, RZ, UR7 ;  /* 0x00000007ff077e24 */ /* 0x000fe4000f8e00ff */
[----:B--2---:R-:W-:Y:S01]  /*0150*/  IMAD.U32 R8, RZ, RZ, UR8 ;  /* 0x00000008ff087e24 */ /* 0x004fe2000f8e00ff */
[----:B------:R-:W-:Y:S01]  /*0160*/  MOV R9, UR9 ;  /* 0x0000000900097c02 */ /* 0x000fe20008000f00 */
[----:B---3--:R-:W-:Y:S02]  /*0170*/  IMAD.U32 R10, RZ, RZ, UR10 ;  /* 0x0000000aff0a7e24 */ /* 0x008fe4000f8e00ff */
[----:B------:R-:W-:Y:S01]  /*0180*/  IMAD.U32 R11, RZ, RZ, UR11 ;  /* 0x0000000bff0b7e24 */ /* 0x000fe2000f8e00ff */
[----:B----4-:R-:W-:-:S07]  /*0190*/  MOV R13, UR12 ;  /* 0x0000000c000d7c02 */ /* 0x010fce0008000f00 */
[----:B------:R-:W-:Y:S05]  /*01a0*/  CALL.REL.NOINC `($_Z17sort_value_kernelPfS_PiS0_i$_Z10merge_sortPfS_PiS0_ii) ;  /* 0x0000000000047944 */ /* 0x000fea0003c00000 */
[----:B------:R-:W-:Y:S05]  /*01b0*/  EXIT ;  /* 0x000000000000794d */ /* 0x000fea0003800000 */
        .type           $_Z17sort_value_kernelPfS_PiS0_i$_Z10merge_sortPfS_PiS0_ii,@function
        .size           $_Z17sort_value_kernelPfS_PiS0_i$_Z10merge_sortPfS_PiS0_ii,(.L_x_29 - $_Z17sort_value_kernelPfS_PiS0_i$_Z10merge_sortPfS_PiS0_ii)
$_Z17sort_value_kernelPfS_PiS0_i$_Z10merge_sortPfS_PiS0_ii:
[----:B------:R-:W-:-:S05]  /*01c0*/  VIADD R1, R1, 0xffffffb8 ;  /* 0xffffffb801017836 */ /* 0x000fca0000000000 */
[----:B------:R-:W-:Y:S04]  /*01d0*/  STL [R1+0x44], R37 ;  /* 0x0000442501007387 */ /* 0x000fe80000100800 */
[----:B------:R-:W-:Y:S04]  /*01e0*/  STL [R1+0x40], R31 ;  /* 0x0000401f01007387 */ /* 0x000fe80000100800 */
[----:B------:R-:W-:Y:S04]  /*01f0*/  STL [R1+0x3c], R30 ;  /* 0x00003c1e01007387 */ /* 0x000fe80000100800 */
[----:B------:R0:W-:Y:S04]  /*0200*/  STL [R1+0x38], R29 ;  /* 0x0000381d01007387 */ /* 0x0001e80000100800 */
[----:B------:R1:W-:Y:S04]  /*0210*/  STL [R1+0x34], R28 ;  /* 0x0000341c01007387 */ /* 0x0003e80000100800 */
[----:B------:R2:W-:Y:S01]  /*0220*/  STL [R1+0x30], R27 ;  /* 0x0000301b01007387 */ /* 0x0005e20000100800 */
[----:B0-----:R-:W-:-:S03]  /*0230*/  IMAD.MOV.U32 R29, RZ, RZ, R7 ;  /* 0x000000ffff1d7224 */ /* 0x001fc600078e0007 */
[----:B------:R0:W-:Y:S01]  /*0240*/  STL [R1+0x2c], R26 ;  /* 0x00002c1a01007387 */ /* 0x0001e20000100800 */
[----:B-1----:R-:W-:-:S03]  /*0250*/  IMAD.MOV.U32 R28, RZ, RZ, R6 ;  /* 0x000000ffff1c7224 */ /* 0x002fc600078e0006 */
[----:B------:R1:W-:Y:S01]  /*0260*/  STL [R1+0x28], R25 ;  /* 0x0000281901007387 */ /* 0x0003e20000100800 */
[----:B--2---:R-:W-:-:S03]  /*0270*/  IMAD.MOV.U32 R27, RZ, RZ, R9 ;  /* 0x000000ffff1b7224 */ /* 0x004fc600078e0009 */
[----:B------:R2:W-:Y:S01]  /*0280*/  STL [R1+0x24], R24 ;  /* 0x0000241801007387 */ /* 0x0005e20000100800 */
[----:B0-----:R-:W-:-:S03]  /*0290*/  MOV R26, R8 ;  /* 0x00000008001a7202 */ /* 0x001fc60000000f00 */
[----:B------:R0:W-:Y:S01]  /*02a0*/  STL [R1+0x20], R23 ;  /* 0x0000201701007387 */ /* 0x0001e20000100800 */
[----:B-1----:R-:W-:-:S03]  /*02b0*/  IMAD.MOV.U32 R25, RZ, RZ, R11 ;  /* 0x000000ffff197224 */ /* 0x002fc600078e000b */
[----:B------:R1:W-:Y:S01]  /*02c0*/  STL [R1+0x1c], R22 ;  /* 0x00001c1601007387 */ /* 0x0003e20000100800 */
[----:B--2---:R-:W-:-:S03]  /*02d0*/  IMAD.MOV.U32 R24, RZ, RZ, R10 ;  /* 0x000000ffff187224 */ /* 0x004fc600078e000a */
[----:B------:R-:W-:Y:S01]  /*02e0*/  STL [R1+0x18], R21 ;  /* 0x0000181501007387 */ /* 0x000fe20000100800 */
[----:B0-----:R-:W-:-:S03]  /*02f0*/  IMAD.MOV.U32 R23, RZ, RZ, R5 ;  /* 0x000000ffff177224 */ /* 0x001fc600078e0005 */
[----:B------:R-:W-:Y:S01]  /*0300*/  STL [R1+0x14], R20 ;  /* 0x0000141401007387 */ /* 0x000fe20000100800 */
[----:B-1----:R-:W-:-:S03]  /*0310*/  MOV R22, R4 ;  /* 0x0000000400167202 */ /* 0x002fc60000000f00 */
[----:B------:R0:W-:Y:S04]  /*0320*/  STL [R1+0x10], R19 ;  /* 0x0000101301007387 */ /* 0x0001e80000100800 */
[----:B------:R-:W-:Y:S04]  /*0330*/  STL [R1+0xc], R18 ;  /* 0x00000c1201007387 */ /* 0x000fe80000100800 */
[----:B------:R1:W-:Y:S01]  /*0340*/  STL [R1+0x8], R17 ;  /* 0x0000081101007387 */ /* 0x0003e20000100800 */
[----:B0-----:R-:W-:-:S03]  /*0350*/  MOV R19, R12 ;  /* 0x0000000c00137202 */ /* 0x001fc60000000f00 */
[----:B------:R0:W-:Y:S04]  /*0360*/  STL [R1+0x4], R16 ;  /* 0x0000041001007387 */ /* 0x0001e80000100800 */
[----:B------:R2:W-:Y:S01]  /*0370*/  STL [R1], R2 ;  /* 0x0000000201007387 */ /* 0x0005e20000100800 */
[----:B-1----:R-:W-:Y:S01]  /*0380*/  IMAD.MOV.U32 R17, RZ, RZ, R13 ;  /* 0x000000ffff117224 */ /* 0x002fe200078e000d */
[----:B0-----:R-:W0:Y:S05]  /*0390*/  BMOV.32.CLEAR R16, B6 ;  /* 0x0000000006107355 */ /* 0x001e2a0000100000 */
[----:B------:R-:W-:Y:S01]  /*03a0*/  BSSY.RECONVERGENT B6, `(.L_x_7) ;  /* 0x000011a000067945 */ /* 0x000fe20003800200 */
[----:B------:R-:W-:-:S13]  /*03b0*/  ISETP.NE.AND P0, PT, R17, 0x1, PT ;  /* 0x000000011100780c */ /* 0x000fda0003f05270 */
[----:B0-2---:R-:W-:Y:S05]  /*03c0*/  @!P0 BRA `(.L_x_8) ;  /* 0x00000010005c8947 */ /* 0x005fea0003800000 */
[----:B------:R-:W-:Y:S01]  /*03d0*/  LEA.HI R13, R17, R17, RZ, 0x1 ;  /* 0x00000011110d7211 */ /* 0x000fe200078f08ff */
[----:B------:R-:W-:Y:S02]  /*03e0*/  HFMA2 R21, -RZ, RZ, 0, 0 ;  /* 0x00000000ff157431 */ /* 0x000fe400000001ff */
[----:B------:R-:W-:Y:S01]  /*03f0*/  IMAD.MOV.U32 R4, RZ, RZ, R22 ;  /* 0x000000ffff047224 */ /* 0x000fe200078e0016 */
[----:B------:R-:W-:Y:S01]  /*0400*/  MOV R7, R29 ;  /* 0x0000001d00077202 */ /* 0x000fe20000000f00 */
[----:B------:R-:W-:Y:S01]  /*0410*/  IMAD.MOV.U32 R5, RZ, RZ, R23 ;  /* 0x000000ffff057224 */ /* 0x000fe200078e0017 */
[----:B------:R-:W-:Y:S01]  /*0420*/  MOV R10, R24 ;  /* 0x00000018000a7202 */ /* 0x000fe20000000f00 */
[----:B------:R-:W-:Y:S01]  /*0430*/  IMAD.MOV.U32 R6, RZ, RZ, R28 ;  /* 0x000000ffff067224 */ /* 0x000fe200078e001c */
[----:B------:R-:W-:Y:S01]  /*0440*/  SHF.R.S32.HI R13, RZ, 0x1, R13 ;  /* 0x00000001ff0d7819 */ /* 0x000fe2000001140d */
[----:B------:R-:W-:Y:S01]  /*0450*/  IMAD.MOV.U32 R8, RZ, RZ, R26 ;  /* 0x000000ffff087224 */ /* 0x000fe200078e001a */
[----:B------:R-:W-:Y:S01]  /*0460*/  MOV R20, 0x4b0 ;  /* 0x000004b000147802 */ /* 0x000fe20000000f00 */
[----:B------:R-:W-:-:S02]  /*0470*/  IMAD.MOV.U32 R9, RZ, RZ, R27 ;  /* 0x000000ffff097224 */ /* 0x000fc400078e001b */
[----:B------:R-:W-:Y:S02]  /*0480*/  IMAD.MOV.U32 R11, RZ, RZ, R25 ;  /* 0x000000ffff0b7224 */ /* 0x000fe400078e0019 */
[----:B------:R-:W-:-:S07]  /*0490*/  IMAD.MOV.U32 R12, RZ, RZ, R19 ;  /* 0x000000ffff0c7224 */ /* 0x000fce00078e0013 */
[----:B------:R-:W-:Y:S05]  /*04a0*/  CALL.REL.NOINC `($_Z17sort_value_kernelPfS_PiS0_i$_Z10merge_sortPfS_PiS0_ii) ;  /* 0xfffffffc00447944 */ /* 0x000fea0003c3ffff */
[----:B------:R-:W-:Y:S01]  /*04b0*/  LEA.HI R2, R17, R17, RZ, 0x1 ;  /* 0x0000001111027211 */ /* 0x000fe200078f08ff */
[----:B------:R-:W-:Y:S01]  /*04c0*/  IMAD.MOV.U32 R4, RZ, RZ, R22 ;  /* 0x000000ffff047224 */ /* 0x000fe200078e0016 */
[----:B------:R-:W-:Y:S01]  /*04d0*/  MOV R6, R28 ;  /* 0x0000001c00067202 */ /* 0x000fe20000000f00 */
[----:B------:R-:W-:Y:S01]  /*04e0*/  IMAD.MOV.U32 R5, RZ, RZ, R23 ;  /* 0x000000ffff057224 */ /* 0x000fe200078e0017 */
[----:B------:R-:W-:Y:S01]  /*04f0*/  SHF.R.S32.HI R2, RZ, 0x1, R2 ;  /* 0x00000001ff027819 */ /* 0x000fe20000011402 */
[----:B------:R-:W-:Y:S01]  /*0500*/  IMAD.MOV.U32 R7, RZ, RZ, R29 ;  /* 0x000000ffff077224 */ /* 0x000fe200078e001d */
[----:B------:R-:W-:Y:S01]  /*0510*/  MOV R9, R27 ;  /* 0x0000001b00097202 */ /* 0x000fe20000000f00 */
[----:B------:R-:W-:Y:S01]  /*0520*/  IMAD.MOV.U32 R8, RZ, RZ, R26 ;  /* 0x000000ffff087224 */ /* 0x000fe200078e001a */
[----:B------:R-:W-:Y:S01]  /*0530*/  IADD3 R12, PT, PT, R2, R19, RZ ;  /* 0x00000013020c7210 */ /* 0x000fe20007ffe0ff */
[----:B------:R-:W-:Y:S01]  /*0540*/  IMAD.MOV.U32 R10, RZ, RZ, R24 ;  /* 0x000000ffff0a7224 */ /* 0x000fe200078e0018 */
[----:B------:R-:W-:Y:S01]  /*0550*/  MOV R20, 0x5a0 ;  /* 0x000005a000147802 */ /* 0x000fe20000000f00 */
[----:B------:R-:W-:-:S02]  /*0560*/  IMAD.MOV.U32 R11, RZ, RZ, R25 ;  /* 0x000000ffff0b7224 */ /* 0x000fc400078e0019 */
[----:B------:R-:W-:Y:S02]  /*0570*/  IMAD.IADD R13, R17, 0x1, -R2 ;  /* 0x00000001110d7824 */ /* 0x000fe400078e0a02 */
[----:B------:R-:W-:-:S07]  /*0580*/  IMAD.MOV.U32 R21, RZ, RZ, 0x0 ;  /* 0x00000000ff157424 */ /* 0x000fce00078e00ff */
[----:B------:R-:W-:Y:S05]  /*0590*/  CALL.REL.NOINC `($_Z17sort_value_kernelPfS_PiS0_i$_Z10merge_sortPfS_PiS0_ii) ;  /* 0xfffffffc00087944 */ /* 0x000fea0003c3ffff */
[----:B------:R-:W0:Y:S01]  /*05a0*/  LDC.64 R12, c[0x0][0x358] ;  /* 0x0000d600ff0c7b82 */ /* 0x000e220000000a00 */
[----:B------:R-:W-:Y:S01]  /*05b0*/  ISETP.GE.AND P0, PT, R17, 0x1, PT ;  /* 0x000000011100780c */ /* 0x000fe20003f06270 */
[----:B------:R-:W-:-:S12]  /*05c0*/  BSSY.RECONVERGENT B0, `(.L_x_9) ;  /* 0x000003b000007945 */ /* 0x000fd80003800200 */
[----:B------:R-:W-:Y:S05]  /*05d0*/  @!P0 BRA `(.L_x_10) ;  /* 0x0000000000e48947 */ /* 0x000fea0003800000 */
[C---:B------:R-:W-:Y:S01]  /*05e0*/  ISETP.GE.U32.AND P1, PT, R17.reuse, 0x4, PT ;  /* 0x000000041100780c */ /* 0x040fe20003f26070 */
[----:B------:R-:W-:Y:S01]  /*05f0*/  BSSY.RECONVERGENT B1, `(.L_x_11) ;  /* 0x0000024000017945 */ /* 0x000fe20003800200 */
[----:B------:R-:W-:Y:S01]  /*0600*/  LOP3.LUT R14, R17, 0x3, RZ, 0xc0, !PT ;  /* 0x00000003110e7812 */ /* 0x000fe200078ec0ff */
[----:B------:R-:W-:-:S03]  /*0610*/  HFMA2 R0, -RZ, RZ, 0, 0 ;  /* 0x00000000ff007431 */ /* 0x000fc600000001ff */
[----:B------:R-:W-:-:S07]  /*0620*/  ISETP.NE.AND P0, PT, R14, RZ, PT ;  /* 0x000000ff0e00720c */ /* 0x000fce0003f05270 */
[----:B------:R-:W-:Y:S06]  /*0630*/  @!P1 BRA `(.L_x_12) ;  /* 0x00000000007c9947 */ /* 0x000fec0003800000 */
[----:B------:R-:W-:Y:S01]  /*0640*/  LOP3.LUT R0, R17, 0x7ffffffc, RZ, 0xc0, !PT ;  /* 0x7ffffffc11007812 */ /* 0x000fe200078ec0ff */
[----:B------:R-:W-:-:S04]  /*0650*/  IMAD.MOV.U32 R15, RZ, RZ, R19 ;  /* 0x000000ffff0f7224 */ /* 0x000fc800078e0013 */
[----:B------:R-:W-:-:S07]  /*0660*/  IMAD.MOV R3, RZ, RZ, -R0 ;  /* 0x000000ffff037224 */ /* 0x000fce00078e0a00 */
.L_x_13:
[----:B0-----:R-:W-:Y:S01]  /*0670*/  R2UR UR4, R12 ;  /* 0x000000000c0472ca */ /* 0x001fe200000e0000 */
[----:B------:R-:W-:Y:S01]  /*0680*/  IMAD.WIDE R8, R15, 0x4, R22 ;  /* 0x000000040f087825 */ /* 0x000fe200078e0216 */
[----:B------:R-:W-:-:S13]  /*0690*/  R2UR UR5, R13 ;  /* 0x000000000d0572ca */ /* 0x000fda00000e0000 */
[----:B----4-:R-:W2:Y:S01]  /*06a0*/  LDG.E R31, desc[UR4][R8.64] ;  /* 0x00000004081f7981 */ /* 0x010ea2000c1e1900 */
[----:B------:R-:W-:Y:S01]  /*06b0*/  R2UR UR6, R12 ;  /* 0x000000000c0672ca */ /* 0x000fe200000e0000 */
[----:B------:R-:W-:Y:S01]  /*06c0*/  IMAD.WIDE R6, R15, 0x4, R28 ;  /* 0x000000040f067825 */ /* 0x000fe200078e021c */
[----:B------:R-:W-:-:S03]  /*06d0*/  R2UR UR7, R13 ;  /* 0x000000000d0772ca */ /* 0x000fc600000e0000 */
[C---:B------:R-:W-:Y:S01]  /*06e0*/  IMAD.WIDE R4, R15.reuse, 0x4, R26 ;  /* 0x000000040f047825 */ /* 0x040fe200078e021a */
[----:B--2---:R0:W-:Y:S09]  /*06f0*/  STG.E desc[UR4][R6.64], R31 ;  /* 0x0000001f06007986 */ /* 0x0041f2000c101904 */
[----:B------:R-:W2:Y:S01]  /*0700*/  LDG.E R33, desc[UR6][R4.64] ;  /* 0x0000000604217981 */ /* 0x000ea2000c1e1900 */
[----:B------:R-:W-:-:S05]  /*0710*/  IMAD.WIDE R10, R15, 0x4, R24 ;  /* 0x000000040f0a7825 */ /* 0x000fca00078e0218 */
[----:B--2---:R1:W-:Y:S04]  /*0720*/  STG.E desc[UR4][R10.64], R33 ;  /* 0x000000210a007986 */ /* 0x0043e8000c101904 */
[----:B------:R-:W2:Y:S04]  /*0730*/  LDG.E R35, desc[UR6][R8.64+0x4] ;  /* 0x0000040608237981 */ /* 0x000ea8000c1e1900 */
[----:B--2---:R2:W-:Y:S04]  /*0740*/  STG.E desc[UR4][R6.64+0x4], R35 ;  /* 0x0000042306007986 */ /* 0x0045e8000c101904 */
[----:B------:R-:W3:Y:S04]  /*0750*/  LDG.E R37, desc[UR6][R4.64+0x4] ;  /* 0x0000040604257981 */ /* 0x000ee8000c1e1900 */
[----:B---3--:R3:W-:Y:S04]  /*0760*/  STG.E desc[UR4][R10.64+0x4], R37 ;  /* 0x000004250a007986 */ /* 0x0087e8000c101904 */
[----:B0-----:R-:W4:Y:S04]  /*0770*/  LDG.E R31, desc[UR6][R8.64+0x8] ;  /* 0x00000806081f7981 */ /* 0x001f28000c1e1900 */
[----:B----4-:R4:W-:Y:S04]  /*0780*/  STG.E desc[UR4][R6.64+0x8], R31 ;  /* 0x0000081f06007986 */ /* 0x0109e8000c101904 */
[----:B-1----:R-:W5:Y:S04]  /*0790*/  LDG.E R33, desc[UR6][R4.64+0x8] ;  /* 0x0000080604217981 */ /* 0x002f68000c1e1900 */
[----:B-----5:R4:W-:Y:S04]  /*07a0*/  STG.E desc[UR4][R10.64+0x8], R33 ;  /* 0x000008210a007986 */ /* 0x0209e8000c101904 */
[----:B--2---:R-:W2:Y:S01]  /*07b0*/  LDG.E R35, desc[UR6][R8.64+0xc] ;  /* 0x00000c0608237981 */ /* 0x004ea2000c1e1900 */
[----:B------:R-:W-:-:S04]  /*07c0*/  IADD3 R3, PT, PT, R3, 0x4, RZ ;  /* 0x0000000403037810 */ /* 0x000fc80007ffe0ff */
[----:B------:R-:W-:Y:S01]  /*07d0*/  ISETP.NE.AND P1, PT, R3, RZ, PT ;  /* 0x000000ff0300720c */ /* 0x000fe20003f25270 */
[----:B--2---:R4:W-:Y:S04]  /*07e0*/  STG.E desc[UR4][R6.64+0xc], R35 ;  /* 0x00000c2306007986 */ /* 0x0049e8000c101904 */
[----:B---3--:R-:W2:Y:S01]  /*07f0*/  LDG.E R37, desc[UR6][R4.64+0xc] ;  /* 0x00000c0604257981 */ /* 0x008ea2000c1e1900 */
[----:B------:R-:W-:-:S03]  /*0800*/  VIADD R15, R15, 0x4 ;  /* 0x000000040f0f7836 */ /* 0x000fc60000000000 */
[----:B--2---:R4:W-:Y:S04]  /*0810*/  STG.E desc[UR4][R10.64+0xc], R37 ;  /* 0x00000c250a007986 */ /* 0x0049e8000c101904 */
[----:B------:R-:W-:Y:S05]  /*0820*/  @P1 BRA `(.L_x_13) ;  /* 0xfffffffc00901947 */ /* 0x000fea000383ffff */
.L_x_12:
[----:B------:R-:W-:Y:S05]  /*0830*/  BSYNC.RECONVERGENT B1 ;  /* 0x0000000000017941 */ /* 0x000fea0003800200 */
.L_x_11:
[----:B------:R-:W-:Y:S05]  /*0840*/  @!P0 BRA `(.L_x_10) ;  /* 0x0000000000488947 */ /* 0x000fea0003800000 */
[----:B------:R-:W-:Y:S01]  /*0850*/  IMAD.IADD R3, R0, 0x1, R19 ;  /* 0x0000000100037824 */ /* 0x000fe200078e0213 */
[----:B------:R-:W-:-:S07]  /*0860*/  IADD3 R0, PT, PT, -R14, RZ, RZ ;  /* 0x000000ff0e007210 */ /* 0x000fce0007ffe1ff */
.L_x_14:
[----:B0-----:R-:W-:Y:S01]  /*0870*/  R2UR UR4, R12 ;  /* 0x000000000c0472ca */ /* 0x001fe200000e0000 */
[----:B-1--4-:R-:W-:Y:S01]  /*0880*/  IMAD.WIDE R10, R3, 0x4, R22 ;  /* 0x00000004030a7825 */ /* 0x012fe200078e0216 */
[----:B------:R-:W-:-:S13]  /*0890*/  R2UR UR5, R13 ;  /* 0x000000000d0572ca */ /* 0x000fda00000e0000 */
[----:B------:R-:W2:Y:S01]  /*08a0*/  LDG.E R11, desc[UR4][R10.64] ;  /* 0x000000040a0b7981 */ /* 0x000ea2000c1e1900 */
[----:B------:R-:W-:Y:S01]  /*08b0*/  R2UR UR6, R12 ;  /* 0x000000000c0672ca */ /* 0x000fe200000e0000 */
[----:B------:R-:W-:Y:S01]  /*08c0*/  IMAD.WIDE R8, R3, 0x4, R28 ;  /* 0x0000000403087825 */ /* 0x000fe200078e021c */
[----:B------:R-:W-:-:S03]  /*08d0*/  R2UR UR7, R13 ;  /* 0x000000000d0772ca */ /* 0x000fc600000e0000 */
[----:B------:R-:W-:-:S04]  /*08e0*/  IMAD.WIDE R6, R3, 0x4, R26 ;  /* 0x0000000403067825 */ /* 0x000fc800078e021a */
[----:B------:R-:W-:Y:S01]  /*08f0*/  VIADD R0, R0, 0x1 ;  /* 0x0000000100007836 */ /* 0x000fe20000000000 */
[----:B--2---:R1:W-:Y:S05]  /*0900*/  STG.E desc[UR4][R8.64], R11 ;  /* 0x0000000b08007986 */ /* 0x0043ea000c101904 */
[----:B------:R-:W2:Y:S01]  /*0910*/  LDG.E R7, desc[UR6][R6.64] ;  /* 0x0000000606077981 */ /* 0x000ea2000c1e1900 */
[----:B------:R-:W-:Y:S01]  /*0920*/  ISETP.NE.AND P0, PT, R0, RZ, PT ;  /* 0x000000ff0000720c */ /* 0x000fe20003f05270 */
[----:B------:R-:W-:-:S04]  /*0930*/  IMAD.WIDE R4, R3, 0x4, R24 ;  /* 0x0000000403047825 */ /* 0x000fc800078e0218 */
[----:B------:R-:W-:Y:S01]  /*0940*/  VIADD R3, R3, 0x1 ;  /* 0x0000000103037836 */ /* 0x000fe20000000000 */
[----:B--2---:R1:W-:Y:S07]  /*0950*/  STG.E desc[UR4][R4.64], R7 ;  /* 0x0000000704007986 */ /* 0x0043ee000c101904 */
[----:B------:R-:W-:Y:S05]  /*0960*/  @P0 BRA `(.L_x_14) ;  /* 0xfffffffc00c00947 */ /* 0x000fea000383ffff */
.L_x_10:
[----:B------:R-:W-:Y:S05]  /*0970*/  BSYNC.RECONVERGENT B0 ;  /* 0x0000000000007941 */ /* 0x000fea0003800200 */
.L_x_9:
[----:B------:R-:W-:Y:S01]  /*0980*/  ISETP.GE.AND P0, PT, R17, 0x2, PT ;  /* 0x000000021100780c */ /* 0x000fe20003f06270 */
[----:B------:R-:W-:Y:S01]  /*0990*/  BSSY.RECONVERGENT B0, `(.L_x_15) ;  /* 0x000002e000007945 */ /* 0x000fe20003800200 */
[----:B------:R-:W-:Y:S01]  /*09a0*/  MOV R3, RZ ;  /* 0x000000ff00037202 */ /* 0x000fe20000000f00 */
[----:B-1----:R-:W-:Y:S02]  /*09b0*/  IMAD.MOV.U32 R4, RZ, RZ, R2 ;  /* 0x000000ffff047224 */ /* 0x002fe400078e0002 */
[----:B----4-:R-:W-:-:S08]  /*09c0*/  IMAD.MOV.U32 R6, RZ, RZ, RZ ;  /* 0x000000ffff067224 */ /* 0x010fd000078e00ff */
[----:B------:R-:W-:Y:S05]  /*09d0*/  @!P0 BRA `(.L_x_16) ;  /* 0x0000000000a48947 */ /* 0x000fea0003800000 */
[----:B------:R-:W-:Y:S02]  /*09e0*/  HFMA2 R6, -RZ, RZ, 0, 0 ;  /* 0x00000000ff067431 */ /* 0x000fe400000001ff */
[----:B------:R-:W-:Y:S02]  /*09f0*/  IMAD.MOV.U32 R4, RZ, RZ, R2 ;  /* 0x000000ffff047224 */ /* 0x000fe400078e0002 */
[----:B------:R-:W-:-:S07]  /*0a00*/  IMAD.MOV.U32 R3, RZ, RZ, RZ ;  /* 0x000000ffff037224 */ /* 0x000fce00078e00ff */
.L_x_17:
[----:B0-----:R-:W-:Y:S01]  /*0a10*/  R2UR UR4, R12 ;  /* 0x000000000c0472ca */ /* 0x001fe200000e0000 */
[----:B------:R-:W-:Y:S01]  /*0a20*/  IMAD.IADD R15, R4, 0x1, R19 ;  /* 0x00000001040f7824 */ /* 0x000fe200078e0213 */
[----:B------:R-:W-:Y:S02]  /*0a30*/  R2UR UR5, R13 ;  /* 0x000000000d0572ca */ /* 0x000fe400000e0000 */
[----:B------:R-:W-:Y:S01]  /*0a40*/  R2UR UR6, R12 ;  /* 0x000000000c0672ca */ /* 0x000fe200000e0000 */
[----:B------:R-:W-:Y:S01]  /*0a50*/  IMAD.WIDE R30, R15, 0x4, R28 ;  /* 0x000000040f1e7825 */ /* 0x000fe200078e021c */
[----:B------:R-:W-:Y:S02]  /*0a60*/  R2UR UR7, R13 ;  /* 0x000000000d0772ca */ /* 0x000fe400000e0000 */
[----:B------:R-:W-:-:S05]  /*0a70*/  IADD3 R5, PT, PT, R3, R19, RZ ;  /* 0x0000001303057210 */ /* 0x000fca0007ffe0ff */
[----:B------:R-:W-:-:S05]  /*0a80*/  IMAD.WIDE R10, R5, 0x4, R28 ;  /* 0x00000004050a7825 */ /* 0x000fca00078e021c */
[----:B------:R-:W2:Y:S04]  /*0a90*/  LDG.E R33, desc[UR4][R10.64] ;  /* 0x000000040a217981 */ /* 0x000ea8000c1e1900 */
[----:B------:R-:W2:Y:S01]  /*0aa0*/  LDG.E R0, desc[UR6][R30.64] ;  /* 0x000000061e007981 */ /* 0x000ea2000c1e1900 */
[----:B------:R-:W-:-:S04]  /*0ab0*/  IMAD.IADD R7, R6, 0x1, R19 ;  /* 0x0000000106077824 */ /* 0x000fc800078e0213 */
[----:B------:R-:W-:Y:S01]  /*0ac0*/  IMAD.WIDE R8, R7, 0x4, R22 ;  /* 0x0000000407087825 */ /* 0x000fe200078e0216 */
[----:B--2---:R-:W-:-:S13]  /*0ad0*/  FSETP.GEU.AND P0, PT, R33, R0, PT ;  /* 0x000000002100720b */ /* 0x004fda0003f0e000 */
[C---:B------:R-:W-:Y:S01]  /*0ae0*/  @!P0 R2UR UR4, R12.reuse ;  /* 0x000000000c0482ca */ /* 0x040fe200000e0000 */
[----:B------:R-:W-:Y:S01]  /*0af0*/  @!P0 IMAD.WIDE R14, R15, 0x4, R24 ;  /* 0x000000040f0e8825 */ /* 0x000fe200078e0218 */
[C---:B------:R-:W-:Y:S02]  /*0b00*/  @!P0 R2UR UR5, R13.reuse ;  /* 0x000000000d0582ca */ /* 0x040fe400000e0000 */
[----:B------:R-:W-:Y:S02]  /*0b10*/  @!P0 R2UR UR6, R12 ;  /* 0x000000000c0682ca */ /* 0x000fe400000e0000 */
[----:B------:R-:W-:-:S09]  /*0b20*/  @!P0 R2UR UR7, R13 ;  /* 0x000000000d0782ca */ /* 0x000fd200000e0000 */
[----:B------:R1:W-:Y:S04]  /*0b30*/  @!P0 STG.E desc[UR4][R8.64], R0 ;  /* 0x0000000008008986 */ /* 0x0003e8000c101904 */
[----:B------:R-:W2:Y:S01]  /*0b40*/  @!P0 LDG.E R15, desc[UR6][R14.64] ;  /* 0x000000060e0f8981 */ /* 0x000ea2000c1e1900 */
[C---:B------:R-:W-:Y:S01]  /*0b50*/  @P0 R2UR UR6, R12.reuse ;  /* 0x000000000c0602ca */ /* 0x040fe200000e0000 */
[----:B------:R-:W-:Y:S01]  /*0b60*/  IMAD.WIDE R10, R7, 0x4, R26 ;  /* 0x00000004070a7825 */ /* 0x000fe200078e021a */
[----:B------:R-:W-:Y:S02]  /*0b70*/  @P0 R2UR UR7, R13 ;  /* 0x000000000d0702ca */ /* 0x000fe400000e0000 */
[C---:B------:R-:W-:Y:S01]  /*0b80*/  @P0 R2UR UR8, R12.reuse ;  /* 0x000000000c0802ca */ /* 0x040fe200000e0000 */
[----:B------:R-:W-:Y:S01]  /*0b90*/  @P0 IMAD.WIDE R30, R5, 0x4, R24 ;  /* 0x00000004051e0825 */ /* 0x000fe200078e0218 */
[----:B------:R-:W-:Y:S01]  /*0ba0*/  @P0 R2UR UR9, R13 ;  /* 0x000000000d0902ca */ /* 0x000fe200000e0000 */
[----:B--2---:R1:W-:Y:S08]  /*0bb0*/  @!P0 STG.E desc[UR4][R10.64], R15 ;  /* 0x0000000f0a008986 */ /* 0x0043f0000c101904 */
[----:B------:R1:W-:Y:S04]  /*0bc0*/  @P0 STG.E desc[UR6][R8.64], R33 ;  /* 0x0000002108000986 */ /* 0x0003e8000c101906 */
[----:B------:R-:W2:Y:S01]  /*0bd0*/  @P0 LDG.E R31, desc[UR8][R30.64] ;  /* 0x000000081e1f0981 */ /* 0x000ea2000c1e1900 */
[----:B------:R-:W-:Y:S01]  /*0be0*/  @P0 R2UR UR4, R12 ;  /* 0x000000000c0402ca */ /* 0x000fe200000e0000 */
[----:B------:R-:W-:Y:S01]  /*0bf0*/  @P0 VIADD R3, R3, 0x1 ;  /* 0x0000000103030836 */ /* 0x000fe20000000000 */
[----:B------:R-:W-:Y:S01]  /*0c00*/  @P0 R2UR UR5, R13 ;  /* 0x000000000d0502ca */ /* 0x000fe200000e0000 */
[----:B------:R-:W-:Y:S01]  /*0c10*/  VIADD R6, R6, 0x1 ;  /* 0x0000000106067836 */ /* 0x000fe20000000000 */
[----:B------:R-:W-:-:S02]  /*0c20*/  @!P0 IADD3 R4, PT, PT, R4, 0x1, RZ ;  /* 0x0000000104048810 */ /* 0x000fc40007ffe0ff */
[----:B------:R-:W-:-:S09]  /*0c30*/  ISETP.LT.AND P1, PT, R3, R2, PT ;  /* 0x000000020300720c */ /* 0x000fd20003f21270 */
[----:B--2---:R1:W-:Y:S01]  /*0c40*/  @P0 STG.E desc[UR4][R10.64], R31 ;  /* 0x0000001f0a000986 */ /* 0x0043e2000c101904 */
[----:B------:R-:W-:-:S13]  /*0c50*/  ISETP.GE.AND P0, PT, R4, R17, PT ;  /* 0x000000110400720c */ /* 0x000fda0003f06270 */
[----:B-1----:R-:W-:Y:S05]  /*0c60*/  @!P0 BRA P1, `(.L_x_17) ;  /* 0xfffffffc00688947 */ /* 0x002fea000083ffff */
.L_x_16:
[----:B------:R-:W-:Y:S05]  /*0c70*/  BSYNC.RECONVERGENT B0 ;  /* 0x0000000000007941 */ /* 0x000fea0003800200 */
.L_x_15:
[----:B------:R-:W-:Y:S01]  /*0c80*/  ISETP.GE.AND P0, PT, R3, R2, PT ;  /* 0x000000020300720c */ /* 0x000fe20003f06270 */
[----:B------:R-:W-:Y:S01]  /*0c90*/  BSSY.RECONVERGENT B0, `(.L_x_18) ;  /* 0x0000045000007945 */ /* 0x000fe20003800200 */
[----:B------:R-:W-:-:S11]  /*0ca0*/  MOV R0, R6 ;  /* 0x0000000600007202 */ /* 0x000fd60000000f00 */
[----:B------:R-:W-:Y:S05]  /*0cb0*/  @P0 BRA `(.L_x_19) ;  /* 0x0000000400080947 */ /* 0x000fea0003800000 */
[--C-:B------:R-:W-:Y:S01]  /*0cc0*/  IMAD.IADD R0, R2, 0x1, -R3.reuse ;  /* 0x0000000102007824 */ /* 0x100fe200078e0a03 */
[----:B------:R-:W-:Y:S01]  /*0cd0*/  BSSY.RECONVERGENT B1, `(.L_x_20) ;  /* 0x000001d000017945 */ /* 0x000fe20003800200 */
[----:B------:R-:W-:Y:S02]  /*0ce0*/  IMAD.IADD R5, R3, 0x1, -R2 ;  /* 0x0000000103057824 */ /* 0x000fe400078e0a02 */
[----:B------:R-:W-:Y:S01]  /*0cf0*/  IMAD.MOV.U32 R18, RZ, RZ, R3 ;  /* 0x000000ffff127224 */ /* 0x000fe200078e0003 */
[----:B------:R-:W-:Y:S02]  /*0d00*/  LOP3.LUT P1, R32, R0, 0x3, RZ, 0xc0, !PT ;  /* 0x0000000300207812 */ /* 0x000fe4000782c0ff */
[----:B------:R-:W-:Y:S02]  /*0d10*/  ISETP.GT.U32.AND P0, PT, R5, -0x4, PT ;  /* 0xfffffffc0500780c */ /* 0x000fe40003f04070 */
[----:B------:R-:W-:-:S09]  /*0d20*/  MOV R0, R6 ;  /* 0x0000000600007202 */ /* 0x000fd20000000f00 */
[----:B------:R-:W-:Y:S05]  /*0d30*/  @!P1 BRA `(.L_x_21) ;  /* 0x0000000000589947 */ /* 0x000fea0003800000 */
[C---:B------:R-:W-:Y:S01]  /*0d40*/  IMAD.IADD R0, R32.reuse, 0x1, R6 ;  /* 0x0000000120007824 */ /* 0x040fe200078e0206 */
[----:B------:R-:W-:Y:S01]  /*0d50*/  IADD3 R18, PT, PT, R32, R3, RZ ;  /* 0x0000000320127210 */ /* 0x000fe20007ffe0ff */
[----:B------:R-:W-:Y:S01]  /*0d60*/  IMAD.MOV R32, RZ, RZ, -R32 ;  /* 0x000000ffff207224 */ /* 0x000fe200078e0a20 */
[----:B------:R-:W-:Y:S01]  /*0d70*/  IADD3 R7, PT, PT, R3, R19, RZ ;  /* 0x0000001303077210 */ /* 0x000fe20007ffe0ff */
[----:B------:R-:W-:-:S07]  /*0d80*/  IMAD.IADD R5, R6, 0x1, R19 ;  /* 0x0000000106057824 */ /* 0x000fce00078e0213 */
.L_x_22:
[----:B0-----:R-:W-:Y:S01]  /*0d90*/  R2UR UR4, R12 ;  /* 0x000000000c0472ca */ /* 0x001fe200000e0000 */
[----:B-1----:R-:W-:Y:S01]  /*0da0*/  IMAD.WIDE R14, R7, 0x4, R28 ;  /* 0x00000004070e7825 */ /* 0x002fe200078e021c */
        /* <DEDUP_REMOVED lines=10> */
[----:B------:R-:W-:Y:S01]  /*0e50*/  IMAD.WIDE R30, R5, 0x4, R26 ;  /* 0x00000004051e7825 */ /* 0x000fe200078e021a */
[----:B------:R-:W-:-:S03]  /*0e60*/  IADD3 R7, PT, PT, R7, 0x1, RZ ;  /* 0x0000000107077810 */ /* 0x000fc60007ffe0ff */
[----:B------:R-:W-:Y:S01]  /*0e70*/  VIADD R5, R5, 0x1 ;  /* 0x0000000105057836 */ /* 0x000fe20000000000 */
[----:B--2---:R1:W-:Y:S07]  /*0e80*/  STG.E desc[UR4][R30.64], R11 ;  /* 0x0000000b1e007986 */ /* 0x0043ee000c101904 */
[----:B------:R-:W-:Y:S05]  /*0e90*/  @P1 BRA `(.L_x_22) ;  /* 0xfffffffc00bc1947 */ /* 0x000fea000383ffff */
.L_x_21:
[----:B------:R-:W-:Y:S05]  /*0ea0*/  BSYNC.RECONVERGENT B1 ;  /* 0x0000000000017941 */ /* 0x000fea0003800200 */
.L_x_20:
[----:B------:R-:W-:Y:S05]  /*0eb0*/  @P0 BRA `(.L_x_19) ;  /* 0x0000000000880947 */ /* 0x000fea0003800000 */
[----:B------:R-:W-:Y:S01]  /*0ec0*/  IADD3 R7, PT, PT, -R6, R0, R3 ;  /* 0x0000000006077210 */ /* 0x000fe20007ffe103 */
[--C-:B------:R-:W-:Y:S01]  /*0ed0*/  IMAD.IADD R5, R0, 0x1, R19.reuse ;  /* 0x0000000100057824 */ /* 0x100fe200078e0213 */
[----:B------:R-:W-:Y:S01]  /*0ee0*/  IADD3 R0, PT, PT, -R3, R6, R2 ;  /* 0x0000000603007210 */ /* 0x000fe20007ffe102 */
[----:B-1----:R-:W-:Y:S01]  /*0ef0*/  IMAD.IADD R15, R18, 0x1, R19 ;  /* 0x00000001120f7824 */ /* 0x002fe200078e0213 */
[----:B------:R-:W-:-:S07]  /*0f00*/  IADD3 R14, PT, PT, -R2, R7, RZ ;  /* 0x00000007020e7210 */ /* 0x000fce0007ffe1ff */
.L_x_23:
[----:B0-----:R-:W-:Y:S01]  /*0f10*/  R2UR UR4, R12 ;  /* 0x000000000c0472ca */ /* 0x001fe200000e0000 */
[----:B------:R-:W-:Y:S01]  /*0f20*/  IMAD.WIDE R2, R15, 0x4, R28 ;  /* 0x000000040f027825 */ /* 0x000fe200078e021c */
[----:B------:R-:W-:-:S13]  /*0f30*/  R2UR UR5, R13 ;  /* 0x000000000d0572ca */ /* 0x000fda00000e0000 */
[----:B----4-:R-:W2:Y:S01]  /*0f40*/  LDG.E R31, desc[UR4][R2.64] ;  /* 0x00000004021f7981 */ /* 0x010ea2000c1e1900 */
[----:B------:R-:W-:Y:S01]  /*0f50*/  R2UR UR6, R12 ;  /* 0x000000000c0672ca */ /* 0x000fe200000e0000 */
[----:B------:R-:W-:Y:S01]  /*0f60*/  IMAD.WIDE R6, R5, 0x4, R22 ;  /* 0x0000000405067825 */ /* 0x000fe200078e0216 */
[----:B------:R-:W-:-:S03]  /*0f70*/  R2UR UR7, R13 ;  /* 0x000000000d0772ca */ /* 0x000fc600000e0000 */
[----:B------:R-:W-:Y:S01]  /*0f80*/  IMAD.WIDE R8, R15, 0x4, R24 ;  /* 0x000000040f087825 */ /* 0x000fe200078e0218 */
        /* <DEDUP_REMOVED lines=13> */
[----:B------:R-:W-:-:S05]  /*1060*/  VIADD R14, R14, 0x4 ;  /* 0x000000040e0e7836 */ /* 0x000fca0000000000 */
[----:B------:R-:W-:Y:S01]  /*1070*/  ISETP.NE.AND P0, PT, R14, RZ, PT ;  /* 0x000000ff0e00720c */ /* 0x000fe20003f05270 */
[----:B--2---:R4:W-:Y:S04]  /*1080*/  STG.E desc[UR4][R6.64+0xc], R35 ;  /* 0x00000c2306007986 */ /* 0x0049e8000c101904 */
[----:B---3--:R-:W2:Y:S01]  /*1090*/  LDG.E R37, desc[UR6][R8.64+0xc] ;  /* 0x00000c0608257981 */ /* 0x008ea2000c1e1900 */
[----:B------:R-:W-:Y:S01]  /*10a0*/  VIADD R15, R15, 0x4 ;  /* 0x000000040f0f7836 */ /* 0x000fe20000000000 */
[----:B------:R-:W-:Y:S02]  /*10b0*/  IADD3 R5, PT, PT, R5, 0x4, RZ ;  /* 0x0000000405057810 */ /* 0x000fe40007ffe0ff */
[----:B--2---:R4:W-:Y:S04]  /*10c0*/  STG.E desc[UR4][R10.64+0xc], R37 ;  /* 0x00000c250a007986 */ /* 0x0049e8000c101904 */
[----:B------:R-:W-:Y:S05]  /*10d0*/  @P0 BRA `(.L_x_23) ;  /* 0xfffffffc008c0947 */ /* 0x000fea000383ffff */
.L_x_19:
[----:B------:R-:W-:Y:S05]  /*10e0*/  BSYNC.RECONVERGENT B0 ;  /* 0x0000000000007941 */ /* 0x000fea0003800200 */
.L_x_18:
[----:B------:R-:W-:-:S13]  /*10f0*/  ISETP.GE.AND P0, PT, R4, R17, PT ;  /* 0x000000110400720c */ /* 0x000fda0003f06270 */
        /* <DEDUP_REMOVED lines=12> */
[----:B-1--4-:R-:W-:Y:S01]  /*11c0*/  IADD3 R31, PT, PT, R4, R19, RZ ;  /* 0x00000013041f7210 */ /* 0x012fe20007ffe0ff */
[----:B------:R-:W-:-:S07]  /*11d0*/  IMAD.IADD R15, R0, 0x1, R19 ;  /* 0x00000001000f7824 */ /* 0x000fce00078e0213 */
.L_x_26:
[----:B0-----:R-:W-:Y:S01]  /*11e0*/  R2UR UR4, R12 ;  /* 0x000000000c0472ca */ /* 0x001fe200000e0000 */
[----:B--2---:R-:W-:Y:S01]  /*11f0*/  IMAD.WIDE R10, R31, 0x4, R28 ;  /* 0x000000041f0a7825 */ /* 0x004fe200078e021c */
        /* <DEDUP_REMOVED lines=8> */
[----:B------:R-:W3:Y:S01]  /*1280*/  LDG.E R7, desc[UR6][R6.64] ;  /* 0x0000000606077981 */ /* 0x000ee2000c1e1900 */
[----:B------:R-:W-:Y:S01]  /*1290*/  ISETP.NE.AND P1, PT, R18, RZ, PT ;  /* 0x000000ff1200720c */ /* 0x000fe20003f25270 */
[----:B------:R-:W-:Y:S01]  /*12a0*/  IMAD.WIDE R8, R15, 0x4, R26 ;  /* 0x000000040f087825 */ /* 0x000fe200078e021a */
[----:B------:R-:W-:-:S03]  /*12b0*/  IADD3 R31, PT, PT, R31, 0x1, RZ ;  /* 0x000000011f1f7810 */ /* 0x000fc60007ffe0ff */
[----:B------:R-:W-:Y:S01]  /*12c0*/  VIADD R15, R15, 0x1 ;  /* 0x000000010f0f7836 */ /* 0x000fe20000000000 */
[----:B---3--:R2:W-:Y:S07]  /*12d0*/  STG.E desc[UR4][R8.64], R7 ;  /* 0x0000000708007986 */ /* 0x0085ee000c101904 */
[----:B------:R-:W-:Y:S05]  /*12e0*/  @P1 BRA `(.L_x_26) ;  /* 0xfffffffc00bc1947 */ /* 0x000fea000383ffff */
.L_x_25:
[----:B------:R-:W-:Y:S05]  /*12f0*/  BSYNC.RECONVERGENT B0 ;  /* 0x0000000000007941 */ /* 0x000fea0003800200 */
.L_x_24:
[----:B------:R-:W-:Y:S05]  /*1300*/  @P0 BRA `(.L_x_8) ;  /* 0x00000000008c0947 */ /* 0x000fea0003800000 */
[----:B------:R-:W-:Y:S01]  /*1310*/  IADD3 R0, PT, PT, -R0, R5, R4 ;  /* 0x0000000500007210 */ /* 0x000fe20007ffe104 */
[----:B------:R-:W-:Y:S01]  /*1320*/  BSSY.RECONVERGENT B0, `(.L_x_8) ;  /* 0x0000021000007945 */ /* 0x000fe20003800200 */
[--C-:B-12-4-:R-:W-:Y:S02]  /*1330*/  IMAD.IADD R11, R5, 0x1, R19.reuse ;  /* 0x00000001050b7824 */ /* 0x116fe400078e0213 */
[----:B------:R-:W-:Y:S01]  /*1340*/  IMAD.IADD R19, R14, 0x1, R19 ;  /* 0x000000010e137824 */ /* 0x000fe200078e0213 */
[----:B------:R-:W-:-:S07]  /*1350*/  IADD3 R0, PT, PT, R0, -R17, RZ ;  /* 0x8000001100007210 */ /* 0x000fce0007ffe0ff */
.L_x_27:
        /* <DEDUP_REMOVED lines=29> */
[----:B------:R-:W-:Y:S05]  /*1530*/  BSYNC.RECONVERGENT B0 ;  /* 0x0000000000007941 */ /* 0x000fea0003800200 */
.L_x_8:
[----:B------:R-:W-:Y:S05]  /*1540*/  BSYNC.RECONVERGENT B6 ;  /* 0x0000000000067941 */ /* 0x000fea0003800200 */
.L_x_7:
[----:B------:R-:W0:Y:S01]  /*1550*/  LDL R20, [R1+0x14] ;  /* 0x0000140001147983 */ /* 0x000e220000100800 */
[----:B------:R3:W-:Y:S05]  /*1560*/  BMOV.32 B6, R16 ;  /* 0x0000001006007356 */ /* 0x0007ea0000000000 */
[----:B------:R-:W0:Y:S04]  /*1570*/  LDL R21, [R1+0x18] ;  /* 0x0000180001157983 */ /* 0x000e280000100800 */
[----:B--2---:R-:W0:Y:S04]  /*1580*/  LDL R2, [R1] ;  /* 0x0000000001027983 */ /* 0x004e280000100800 */
[----:B---3--:R-:W0:Y:S04]  /*1590*/  LDL R16, [R1+0x4] ;  /* 0x0000040001107983 */ /* 0x008e280000100800 */
[----:B----4-:R-:W0:Y:S04]  /*15a0*/  LDL R17, [R1+0x8] ;  /* 0x0000080001117983 */ /* 0x010e280000100800 */
[----:B------:R-:W0:Y:S04]  /*15b0*/  LDL R18, [R1+0xc] ;  /* 0x00000c0001127983 */ /* 0x000e280000100800 */
        /* <DEDUP_REMOVED lines=9> */
[----:B-1----:R-:W0:Y:S04]  /*1650*/  LDL R30, [R1+0x3c] ;  /* 0x00003c00011e7983 */ /* 0x002e280000100800 */
[----:B------:R-:W0:Y:S04]  /*1660*/  LDL R31, [R1+0x40] ;  /* 0x00004000011f7983 */ /* 0x000e280000100800 */
[----:B------:R1:W0:Y:S02]  /*1670*/  LDL R37, [R1+0x44] ;  /* 0x0000440001257983 */ /* 0x0002240000100800 */
[----:B-1----:R-:W-:Y:S01]  /*1680*/  VIADD R1, R1, 0x48 ;  /* 0x0000004801017836 */ /* 0x002fe20000000000 */
[----:B0-----:R-:W-:Y:S06]  /*1690*/  RET.REL.NODEC R20 `(_Z17sort_value_kernelPfS_PiS0_i) ;  /* 0xffffffe814587950 */ /* 0x001fec0003c3ffff */
.L_x_28:
        /* <DEDUP_REMOVED lines=14> */
.L_x_29:


//--------------------- .nv.global.init           --------------------------
	.section	.nv.global.init,"aw",@progbits
.nv.global.init:
	.type		$str,@object
	.size		$str,($str$1 - $str)
$str:
        /*0000*/ 	.byte	0x45, 0x6e, 0x74, 0x65, 0x72, 0x65, 0x64, 0x20, 0x73, 0x6f, 0x72, 0x74, 0x5f, 0x76, 0x61, 0x6c
        /*0010*/ 	.byte	0x75, 0x65, 0x5f, 0x6b, 0x65, 0x72, 0x6e, 0x65, 0x6c, 0x0a, 0x00
	.type		$str$1,@object
	.size		$str$1,(.L_1 - $str$1)
$str$1:
        /*001b*/ 	.byte	0x45, 0x6e, 0x74, 0x65, 0x72, 0x65, 0x64, 0x20, 0x73, 0x6f, 0x72, 0x74, 0x5f, 0x76, 0x65, 0x63
        /*002b*/ 	.byte	0x74, 0x6f, 0x72, 0x5f, 0x6b, 0x65, 0x72, 0x6e, 0x65, 0x6c, 0x0a, 0x00
.L_1:


//--------------------- .nv.shared.reserved.0     --------------------------
	.section	.nv.shared.reserved.0,"aw",@nobits
	.weak		__nv_reservedSMEM_offset_0_alias
	.size		__nv_reservedSMEM_offset_0_alias, 0, 64
	.other		__nv_reservedSMEM_offset_0_alias,@"STO_CUDA_RESERVED_SHARED STV_DEFAULT"
__nv_reservedSMEM_offset_0_alias:
	.zero		0
	.zero		64


//--------------------- .nv.constant0._Z18sort_vector_kernelPfS_Pii --------------------------
	.section	.nv.constant0._Z18sort_vector_kernelPfS_Pii,"a",@progbits
	.sectionflags	@""
	.align	4
.nv.constant0._Z18sort_vector_kernelPfS_Pii:
	.zero		924


//--------------------- .nv.constant0._Z17sort_value_kernelPfS_PiS0_i --------------------------
	.section	.nv.constant0._Z17sort_value_kernelPfS_PiS0_i,"a",@progbits
	.sectionflags	@""
	.align	4
.nv.constant0._Z17sort_value_kernelPfS_PiS0_i:
	.zero		932


//--------------------- SYMBOLS --------------------------

	.type		.nv.reservedSmem.offset0,@object
	.size		.nv.reservedSmem.offset0,0x4
	.type		vprintf,@function
